def gluon_wgmma(
    a_ptr,
    b_ptr,
    c_ptr,
    M,
    N,
    K,
    stride_am,
    stride_bk,
    stride_cm,
    BLOCK_M: gl.constexpr,
    BLOCK_N: gl.constexpr,
    BLOCK_K: gl.constexpr,
    DTYPE: gl.constexpr,
    A_LAYOUT: gl.constexpr,
    B_LAYOUT: gl.constexpr,
    C_LAYOUT: gl.constexpr,
    B_SHAPE: gl.constexpr,
    TRANS_B: gl.constexpr,
    NUM_BUFFERS: gl.constexpr,
    NUM_WARPS: gl.constexpr,
):
    a_desc = tma.make_tensor_descriptor(
        a_ptr, [M, K], [stride_am, 1], [BLOCK_M, BLOCK_K], A_LAYOUT
    )
    b_desc = tma.make_tensor_descriptor(
        b_ptr,
        [N, K] if TRANS_B else [K, N],
        [stride_bk, 1],
        B_SHAPE,
        B_LAYOUT,
    )
    c_desc = tma.make_tensor_descriptor(
        c_ptr, [M, N], [stride_cm, 1], [BLOCK_M, BLOCK_N], C_LAYOUT
    )

    a_bufs = gl.allocate_shared_memory(
        DTYPE, [NUM_BUFFERS, BLOCK_M, BLOCK_K], A_LAYOUT
    )
    b_bufs = gl.allocate_shared_memory(DTYPE, [NUM_BUFFERS] + B_SHAPE, B_LAYOUT)

    pid_m = gl.program_id(0)
    pid_n = gl.program_id(1)
    off_m = pid_m * BLOCK_M
    off_n = pid_n * BLOCK_N

    mma_layout: gl.constexpr = pick_wgmma_layout(DTYPE, BLOCK_M, BLOCK_N, NUM_WARPS)
    acc = warpgroup_mma_init(
        gl.zeros((BLOCK_M, BLOCK_N), dtype=gl.float32, layout=mma_layout)
    )

    bars = gl.allocate_shared_memory(
        gl.int64, [NUM_BUFFERS, 1], mbarrier.MBarrierLayout()
    )
    for i in gl.static_range(NUM_BUFFERS):
        mbarrier.init(bars.index(i), count=1)
    idx = 0
    phase = 0

    for k in range(0, K, BLOCK_K):
        a = a_bufs.index(idx)
        b = b_bufs.index(idx)
        bar = bars.index(idx)
        mbarrier.expect(bar, a_desc.block_type.nbytes + b_desc.block_type.nbytes)
        tma.async_copy_global_to_shared(a_desc, [off_m, k], bar, a)
        tma.async_copy_global_to_shared(
            b_desc, [off_n, k] if TRANS_B else [k, off_n], bar, b
        )
        mbarrier.wait(bar, phase=phase)

        if TRANS_B:
            b = b.permute((1, 0))
        acc = warpgroup_mma_wait(num_outstanding=0, deps=(acc,))
        acc = warpgroup_mma(a, b, acc, is_async=True)

        idx += 1
        if idx == NUM_BUFFERS:
            idx = 0
            phase ^= 1

    acc = warpgroup_mma_wait(num_outstanding=0, deps=(acc,))
    for i in gl.static_range(NUM_BUFFERS):
        mbarrier.invalidate(bars.index(i))

    c_smem = gl.allocate_shared_memory(DTYPE, [BLOCK_M, BLOCK_N], C_LAYOUT)
    c_smem.store(acc.to(DTYPE))
    fence_async_shared()
    tma.async_copy_shared_to_global(c_desc, [off_m, off_n], c_smem)
    tma.store_wait(pendings=0)

# config = {"BLOCK_K": 64, "BLOCK_M": 128, "BLOCK_N": 128, "arch": "sm_90", "dtype": "fp8e4m3", "num_buffers": 4, "num_warps": 4, "trans_b": 1}
# arch = sm_90


// ===== COMPILED SASS (sm_90a) =====

	.target	sm_90a

	.elftype	@"ET_EXEC"


//--------------------- .note.nv.tkinfo           --------------------------
	.section	.note.nv.tkinfo,"",@"SHT_NOTE"
	.sectionflags	@"SHF_NOTE_NV_TKINFO"
	.tkinfo
        /*0018*/ 	.word	0x00000002
        /*0030*/ 	.string	""
        /*0030*/ 	.string	"ptxas"
        /*0030*/ 	.string	"Cuda compilation tools, release 13.0, V13.0.88"
        /*0030*/ 	.string	"Build cuda_13.0.r13.0/compiler.36424714_0"
        /*0030*/ 	.string	"-v  -suppress-debug-info  -lineinfo  -arch sm_90a "



//--------------------- .note.nv.cuinfo           --------------------------
	.section	.note.nv.cuinfo,"",@"SHT_NOTE"
	.sectionflags	@"SHF_NOTE_NV_CUINFO"
        /*0018*/ 	.short	0x0002
        /*001a*/ 	.short	0x005a
        /*001c*/ 	.short	0x0082
	.zero		2


//--------------------- .nv.info                  --------------------------
	.section	.nv.info,"",@"SHT_CUDA_INFO"
	.align	4


	//----- nvinfo : EIATTR_REGCOUNT
	.align		4
        /*0000*/ 	.byte	0x04, 0x2f
        /*0002*/ 	.short	(.L_1 - .L_0)
	.align		4
.L_0:
        /*0004*/ 	.word	index@(gluon_wgmma)
        /*0008*/ 	.word	0x0000009a


	//----- nvinfo : EIATTR_FRAME_SIZE
	.align		4
.L_1:
        /*000c*/ 	.byte	0x04, 0x11
        /*000e*/ 	.short	(.L_3 - .L_2)
	.align		4
.L_2:
        /*0010*/ 	.word	index@(gluon_wgmma)
        /*0014*/ 	.word	0x00000000


	//----- nvinfo : EIATTR_MIN_STACK_SIZE
	.align		4
.L_3:
        /*0018*/ 	.byte	0x04, 0x12
        /*001a*/ 	.short	(.L_5 - .L_4)
	.align		4
.L_4:
        /*001c*/ 	.word	index@(gluon_wgmma)
        /*0020*/ 	.word	0x00000000
.L_5:


//--------------------- .nv.compat                --------------------------
	.section	.nv.compat,"",@"SHT_CUDA_COMPAT_INFO"
	.align	4
        /*0000*/ 	.byte	0x02, 0x09, 0x01, 0x00, 0x02, 0x02, 0x04, 0x00, 0x02, 0x05, 0x05, 0x00, 0x03, 0x07, 0x01, 0x01
        /*0010*/ 	.byte	0x02, 0x03, 0x03, 0x00, 0x02, 0x06, 0x01, 0x00, 0x04, 0x0b, 0x08, 0x00, 0x00, 0x00, 0x00, 0x00
        /*0020*/ 	.byte	0x00, 0x00, 0x00, 0x00


//--------------------- .nv.info.gluon_wgmma      --------------------------
	.section	.nv.info.gluon_wgmma,"",@"SHT_CUDA_INFO"
	.sectionflags	@""
	.align	4


	//----- nvinfo : EIATTR_CUDA_API_VERSION
	.align		4
        /*0000*/ 	.byte	0x04, 0x37
        /*0002*/ 	.short	(.L_7 - .L_6)
.L_6:
        /*0004*/ 	.word	0x00000082


	//----- nvinfo : EIATTR_KPARAM_INFO
	.align		4
.L_7:
        /*0008*/ 	.byte	0x04, 0x17
        /*000a*/ 	.short	(.L_9 - .L_8)
.L_8:
        /*000c*/ 	.word	0x00000000
        /*0010*/ 	.short	0x000a
        /*0012*/ 	.short	0x0048
        /*0014*/ 	.byte	0x00, 0xf4, 0x21, 0x00


	//----- nvinfo : EIATTR_KPARAM_INFO
	.align		4
.L_9:
        /*0018*/ 	.byte	0x04, 0x17
        /*001a*/ 	.short	(.L_11 - .L_10)
.L_10:
        /*001c*/ 	.word	0x00000000
        /*0020*/ 	.short	0x0009
        /*0022*/ 	.short	0x0040
        /*0024*/ 	.byte	0x00, 0xf4, 0x21, 0x00


	//----- nvinfo : EIATTR_KPARAM_INFO
	.align		4
.L_11:
        /*0028*/ 	.byte	0x04, 0x17
        /*002a*/ 	.short	(.L_13 - .L_12)
.L_12:
        /*002c*/ 	.word	0x00000000
        /*0030*/ 	.short	0x0008
        /*0032*/ 	.short	0x0038
        /*0034*/ 	.byte	0x00, 0xf0, 0x21, 0x00


	//----- nvinfo : EIATTR_KPARAM_INFO
	.align		4
.L_13:
        /*0038*/ 	.byte	0x04, 0x17
        /*003a*/ 	.short	(.L_15 - .L_14)
.L_14:
        /*003c*/ 	.word	0x00000000
        /*0040*/ 	.short	0x0007
        /*0042*/ 	.short	0x0030
        /*0044*/ 	.byte	0x00, 0xf0, 0x21, 0x00


	//----- nvinfo : EIATTR_KPARAM_INFO
	.align		4
.L_15:
        /*0048*/ 	.byte	0x04, 0x17
        /*004a*/ 	.short	(.L_17 - .L_16)
.L_16:
        /*004c*/ 	.word	0x00000000
        /*0050*/ 	.short	0x0006
        /*0052*/ 	.short	0x0028
        /*0054*/ 	.byte	0x00, 0xf0, 0x21, 0x00


	//----- nvinfo : EIATTR_KPARAM_INFO
	.align		4
.L_17:
        /*0058*/ 	.byte	0x04, 0x17
        /*005a*/ 	.short	(.L_19 - .L_18)
.L_18:
        /*005c*/ 	.word	0x00000000
        /*0060*/ 	.short	0x0005
        /*0062*/ 	.short	0x0020
        /*0064*/ 	.byte	0x00, 0xf0, 0x11, 0x00


	//----- nvinfo : EIATTR_KPARAM_INFO
	.align		4
.L_19:
        /*0068*/ 	.byte	0x04, 0x17
        /*006a*/ 	.short	(.L_21 - .L_20)
.L_20:
        /*006c*/ 	.word	0x00000000
        /*0070*/ 	.short	0x0004
        /*0072*/ 	.short	0x001c
        /*0074*/ 	.byte	0x00, 0xf0, 0x11, 0x00


	//----- nvinfo : EIATTR_KPARAM_INFO
	.align		4
.L_21:
        /*0078*/ 	.byte	0x04, 0x17
        /*007a*/ 	.short	(.L_23 - .L_22)
.L_22:
        /*007c*/ 	.word	0x00000000
        /*0080*/ 	.short	0x0003
        /*0082*/ 	.short	0x0018
        /*0084*/ 	.byte	0x00, 0xf0, 0x11, 0x00


	//----- nvinfo : EIATTR_KPARAM_INFO
	.align		4
.L_23:
        /*0088*/ 	.byte	0x04, 0x17
        /*008a*/ 	.short	(.L_25 - .L_24)
.L_24:
        /*008c*/ 	.word	0x00000000
        /*0090*/ 	.short	0x0002
        /*0092*/ 	.short	0x0010
        /*0094*/ 	.byte	0x00, 0xf4, 0x21, 0x00


	//----- nvinfo : EIATTR_KPARAM_INFO
	.align		4
.L_25:
        /*0098*/ 	.byte	0x04, 0x17
        /*009a*/ 	.short	(.L_27 - .L_26)
.L_26:
        /*009c*/ 	.word	0x00000000
        /*00a0*/ 	.short	0x0001
        /*00a2*/ 	.short	0x0008
        /*00a4*/ 	.byte	0x00, 0xf4, 0x21, 0x00


	//----- nvinfo : EIATTR_KPARAM_INFO
	.align		4
.L_27:
        /*00a8*/ 	.byte	0x04, 0x17
        /*00aa*/ 	.short	(.L_29 - .L_28)
.L_28:
        /*00ac*/ 	.word	0x00000000
        /*00b0*/ 	.short	0x0000
        /*00b2*/ 	.short	0x0000
        /*00b4*/ 	.byte	0x00, 0xf4, 0x21, 0x00


	//----- nvinfo : EIATTR_SPARSE_MMA_MASK
	.align		4
.L_29:
        /*00b8*/ 	.byte	0x03, 0x50
        /*00ba*/ 	.short	0x0000


	//----- nvinfo : EIATTR_MAXREG_COUNT
	.align		4
        /*00bc*/ 	.byte	0x03, 0x1b
        /*00be*/ 	.short	0x00ff


	//----- nvinfo : EIATTR_NUM_BARRIERS
	.align		4
        /*00c0*/ 	.byte	0x02, 0x4c
        /*00c2*/ 	.byte	0x01
	.zero		1


	//----- nvinfo : EIATTR_MERCURY_ISA_VERSION
	.align		4
        /*00c4*/ 	.byte	0x03, 0x5f
        /*00c6*/ 	.short	0x0101


	//----- nvinfo : EIATTR_INT_WARP_WIDE_INSTR_OFFSETS
	.align		4
        /*00c8*/ 	.byte	0x04, 0x31
        /*00ca*/ 	.short	(.L_31 - .L_30)


	//   ....[0]....
.L_30:
        /*00cc*/ 	.word	0x000015a0


	//   ....[1]....
        /*00d0*/ 	.word	0x000015c0


	//   ....[2]....
        /*00d4*/ 	.word	0x000015d0


	//   ....[3]....
        /*00d8*/ 	.word	0x000015e0


	//   ....[4]....
        /*00dc*/ 	.word	0x000016f0


	//   ....[5]....
        /*00e0*/ 	.word	0x00001ce0


	//   ....[6]....
        /*00e4*/ 	.word	0x00001cf0


	//   ....[7]....
        /*00e8*/ 	.word	0x00001d70


	//   ....[8]....
        /*00ec*/ 	.word	0x00001d80


	//   ....[9]....
        /*00f0*/ 	.word	0x00002270


	//   ....[10]....
        /*00f4*/ 	.word	0x00002290


	//----- nvinfo : EIATTR_COOP_GROUP_MASK_REGIDS
	.align		4
.L_31:
        /*00f8*/ 	.byte	0x04, 0x29
        /*00fa*/ 	.short	(.L_33 - .L_32)


	//   ....[0]....
.L_32:
        /*00fc*/ 	.word	0xffffffff


	//   ....[1]....
        /*0100*/ 	.word	0xffffffff


	//   ....[2]....
        /*0104*/ 	.word	0xffffffff


	//----- nvinfo : EIATTR_COOP_GROUP_INSTR_OFFSETS
	.align		4
.L_33:
        /*0108*/ 	.byte	0x04, 0x28
        /*010a*/ 	.short	(.L_35 - .L_34)


	//   ....[0]....
.L_34:
        /*010c*/ 	.word	0x00000140


	//   ....[1]....
        /*0110*/ 	.word	0x000006f0


	//   ....[2]....
        /*0114*/ 	.word	0x00000cc0


	//----- nvinfo : EIATTR_MBARRIER_INSTR_OFFSETS
	.align		4
.L_35:
        /*0118*/ 	.byte	0x04, 0x39
        /*011a*/ 	.short	(.L_37 - .L_36)


	//   ....[0]....
.L_36:
        /*011c*/ 	.word	0x00001750
        /*0120*/ 	.word	0x000000ff
        /*0124*/ 	.word	0x00010000
        /*0128*/ 	.short	0x0100
        /*012a*/ 	.byte	0x14
	.zero		1


	//   ....[1]....
        /*012c*/ 	.word	0x00001770
        /*0130*/ 	.word	0x000000ff
        /*0134*/ 	.word	0x00010008
        /*0138*/ 	.short	0x0100
        /*013a*/ 	.byte	0x14
	.zero		1


	//   ....[2]....
        /*013c*/ 	.word	0x00001790
        /*0140*/ 	.word	0x000000ff
        /*0144*/ 	.word	0x00010010
        /*0148*/ 	.short	0x0100
        /*014a*/ 	.byte	0x14
	.zero		1


	//   ....[3]....
        /*014c*/ 	.word	0x000017b0
        /*0150*/ 	.word	0x000000ff
        /*0154*/ 	.word	0x00010018
        /*0158*/ 	.short	0x0100
        /*015a*/ 	.byte	0x14
	.zero		1


	//   ....[4]....
        /*015c*/ 	.word	0x00001e40
        /*0160*/ 	.word	0x000000ff
        /*0164*/ 	.word	0x00010000
        /*0168*/ 	.short	0x010a
        /*016a*/ 	.byte	0x16
	.zero		1


	//   ....[5]....
        /*016c*/ 	.word	0x00002140
        /*0170*/ 	.word	0x000000ff
        /*0174*/ 	.word	0x00010000
        /*0178*/ 	.short	0x0108
        /*017a*/ 	.byte	0x14
	.zero		1


	//   ....[6]....
        /*017c*/ 	.word	0x00002220
        /*0180*/ 	.word	0x000000ff
        /*0184*/ 	.word	0x00010008
        /*0188*/ 	.short	0x0108
        /*018a*/ 	.byte	0x14
	.zero		1


	//   ....[7]....
        /*018c*/ 	.word	0x00002340
        /*0190*/ 	.word	0x000000ff
        /*0194*/ 	.word	0x00010010
        /*0198*/ 	.short	0x0108
        /*019a*/ 	.byte	0x14
	.zero		1


	//   ....[8]....
        /*019c*/ 	.word	0x00002420
        /*01a0*/ 	.word	0x000000ff
        /*01a4*/ 	.word	0x00010018
        /*01a8*/ 	.short	0x0108
        /*01aa*/ 	.byte	0x14
	.zero		1


	//   ....[9]....
        /*01ac*/ 	.word	0x00002a70
        /*01b0*/ 	.word	0x000000ff
        /*01b4*/ 	.word	0x00010000
        /*01b8*/ 	.short	0x010a
        /*01ba*/ 	.byte	0x16
	.zero		1


	//----- nvinfo : EIATTR_NUM_MBARRIERS
	.align		4
.L_37:
        /*01bc*/ 	.byte	0x03, 0x38
        /*01be*/ 	.short	0x0004


	//----- nvinfo : EIATTR_EXIT_INSTR_OFFSETS
	.align		4
        /*01c0*/ 	.byte	0x04, 0x1c
        /*01c2*/ 	.short	(.L_39 - .L_38)


	//   ....[0]....
.L_38:
        /*01c4*/ 	.word	0x00002a60


	//----- nvinfo : EIATTR_REQNTID
	.align		4
.L_39:
        /*01c8*/ 	.byte	0x04, 0x10
        /*01ca*/ 	.short	(.L_41 - .L_40)
.L_40:
        /*01cc*/ 	.word	0x00000080
        /*01d0*/ 	.word	0x00000001
        /*01d4*/ 	.word	0x00000001


	//----- nvinfo : EIATTR_CRS_STACK_SIZE
	.align		4
.L_41:
        /*01d8*/ 	.byte	0x04, 0x1e
        /*01da*/ 	.short	(.L_43 - .L_42)
.L_42:
        /*01dc*/ 	.word	0x00000000


	//----- nvinfo : EIATTR_CBANK_PARAM_SIZE
	.align		4
.L_43:
        /*01e0*/ 	.byte	0x03, 0x19
        /*01e2*/ 	.short	0x0050


	//----- nvinfo : EIATTR_PARAM_CBANK
	.align		4
        /*01e4*/ 	.byte	0x04, 0x0a
        /*01e6*/ 	.short	(.L_45 - .L_44)
	.align		4
.L_44:
        /*01e8*/ 	.word	index@(.nv.constant0.gluon_wgmma)
        /*01ec*/ 	.short	0x0210
        /*01ee*/ 	.short	0x0050


	//----- nvinfo : EIATTR_SW_WAR
	.align		4
.L_45:
        /*01f0*/ 	.byte	0x04, 0x36
        /*01f2*/ 	.short	(.L_47 - .L_46)
.L_46:
        /*01f4*/ 	.word	0x00000008
.L_47:


//--------------------- .nv.callgraph             --------------------------
	.section	.nv.callgraph,"",@"SHT_CUDA_CALLGRAPH"
	.align	4
	.sectionentsize	8
	.align		4
        /*0000*/ 	.word	0x00000000
	.align		4
        /*0004*/ 	.word	0xffffffff
	.align		4
        /*0008*/ 	.word	0x00000000
	.align		4
        /*000c*/ 	.word	0xfffffffe
	.align		4
        /*0010*/ 	.word	0x00000000
	.align		4
        /*0014*/ 	.word	0xfffffffd
	.align		4
        /*0018*/ 	.word	0x00000000
	.align		4
        /*001c*/ 	.word	0xfffffffc


//--------------------- .text.gluon_wgmma         --------------------------
	.section	.text.gluon_wgmma,"ax",@progbits
	.align	128
        .global         gluon_wgmma
        .type           gluon_wgmma,@function
        .size           gluon_wgmma,(.L_x_53 - gluon_wgmma)
        .other          gluon_wgmma,@"STO_CUDA_ENTRY STV_DEFAULT"
gluon_wgmma:
.text.gluon_wgmma:
[----:B------:R-:W-:Y:S01]  /*0000*/  LDC R1, c[0x0][0x28] ;  /* 0x00000a00ff017b82 */ /* 0x000fe20000000800 */
[----:B------:R-:W1:Y:S07]  /*0010*/  S2R R0, SR_TID.X ;  /* 0x0000000000007919 */ /* 0x000e6e0000002100 */
[----:B------:R-:W2:Y:S01]  /*0020*/  S2UR UR4, SR_CgaCtaId ;  /* 0x00000000000479c3 */ /* 0x000ea20000008800 */
[----:B------:R-:W-:Y:S01]  /*0030*/  UMOV UR20, 0x400 ;  /* 0x0000040000147882 */ /* 0x000fe20000000000 */
[----:B------:R-:W-:Y:S01]  /*0040*/  ULDC UR6, c[0x0][0xc] ;  /* 0x0000030000067ab9 */ /* 0x000fe20000000800 */
[----:B------:R-:W-:Y:S01]  /*0050*/  ULDC.64 UR32, c[0x0][0x250] ;  /* 0x0000940000207ab9 */ /* 0x000fe20000000a00 */
[----:B------:R-:W-:Y:S04]  /*0060*/  BSSY B0, `(.L_x_0) ;  /* 0x000001e000007945 */ /* 0x000fe80003800000 */
[----:B------:R-:W3:Y:S08]  /*0070*/  LDC R12, c[0x0][0x230] ;  /* 0x00008c00ff0c7b82 */ /* 0x000ef00000000800 */
[----:B------:R-:W-:Y:S08]  /*0080*/  S2UR UR34, SR_CTAID.Y ;  /* 0x00000000002279c3 */ /* 0x000ff00000002600 */
[----:B------:R-:W4:Y:S01]  /*0090*/  S2UR UR5, SR_CTAID.Z ;  /* 0x00000000000579c3 */ /* 0x000f220000002700 */
[----:B--2---:R-:W-:-:S03]  /*00a0*/  ULEA UR20, UR4, UR20, 0x18 ;  /* 0x0000001404147291 */ /* 0x004fc6000f8ec03f */
[----:B------:R-:W-:Y:S01]  /*00b0*/  ULDC UR4, c[0x0][0x10] ;  /* 0x0000040000047ab9 */ /* 0x000fe20000000800 */
[----:B-1----:R-:W-:-:S03]  /*00c0*/  LOP3.LUT R7, R0, 0x7f, RZ, 0xc0, !PT ;  /* 0x0000007f00077812 */ /* 0x002fc600078ec0ff */
[----:B------:R-:W1:Y:S01]  /*00d0*/  S2UR UR29, SR_CTAID.X ;  /* 0x00000000001d79c3 */ /* 0x000e620000002500 */
[----:B---3--:R-:W-:Y:S01]  /*00e0*/  VIADD R5, R12, 0xffffffff ;  /* 0xffffffff0c057836 */ /* 0x008fe20000000000 */
[C---:B------:R-:W-:Y:S02]  /*00f0*/  ISETP.GE.U32.AND P0, PT, R7.reuse, 0x20, PT ;  /* 0x000000200700780c */ /* 0x040fe40003f06070 */
[C---:B------:R-:W-:Y:S02]  /*0100*/  ISETP.NE.U32.AND P2, PT, R7.reuse, RZ, PT ;  /* 0x000000ff0700720c */ /* 0x040fe40003f45070 */
[----:B------:R-:W-:Y:S02]  /*0110*/  LEA R4, R7, UR20, 0x2 ;  /* 0x0000001407047c11 */ /* 0x000fe4000f8e10ff */
[----:B------:R-:W2:Y:S07]  /*0120*/  LDC R6, c[0x0][0x228] ;  /* 0x00008a00ff067b82 */ /* 0x000eae0000000800 */
[----:B------:R3:W-:Y:S01]  /*0130*/  @!P0 STS [R4], RZ ;  /* 0x000000ff04008388 */ /* 0x0007e20000000800 */
[----:B------:R-:W-:-:S03]  /*0140*/  NOP ;  /* 0x0000000000007918 */ /* 0x000fc60000000000 */
[----:B------:R3:W-:Y:S01]  /*0150*/  @!P2 STS [UR20+0x20], R5 ;  /* 0x00002005ff00a988 */ /* 0x0007e20008000814 */
[----:B----4-:R-:W-:-:S04]  /*0160*/  UIMAD UR4, UR5, UR4, UR34 ;  /* 0x00000004050472a4 */ /* 0x010fc8000f8e0222 */
[----:B-1----:R-:W-:-:S04]  /*0170*/  UIMAD UR4, UR4, UR6, UR29 ;  /* 0x00000006040472a4 */ /* 0x002fc8000f8e021d */
[----:B------:R-:W-:Y:S01]  /*0180*/  UIMAD UR5, UR4, 0x180, URZ ;  /* 0x00000180040578a4 */ /* 0x000fe2000f8e023f */
[----:B--2---:R-:W-:Y:S02]  /*0190*/  VIADD R6, R6, 0xffffffff ;  /* 0xffffffff06067836 */ /* 0x004fe40000000000 */
[----:B------:R-:W-:Y:S01]  /*01a0*/  UMOV UR4, URZ ;  /* 0x0000003f00047c82 */ /* 0x000fe20008000000 */
[----:B------:R-:W-:-:S04]  /*01b0*/  UIADD3 UR28, UP0, UR5, UR32, URZ ;  /* 0x00000020051c7290 */ /* 0x000fc8000ff1e03f */
[----:B------:R-:W-:Y:S01]  /*01c0*/  ULEA.HI.X.SX32 UR23, UR5, UR33, 0x1, UP0 ;  /* 0x0000002105177291 */ /* 0x000fe200080f0e3f */
[----:B---3--:R-:W-:Y:S11]  /*01d0*/  @P2 BRA `(.L_x_1) ;  /* 0x0000000000182947 */ /* 0x008ff60003800000 */
[----:B------:R-:W1:Y:S01]  /*01e0*/  LDS R2, [UR20+0x8] ;  /* 0x00000814ff027984 */ /* 0x000e620008000800 */
[----:B------:R-:W2:Y:S01]  /*01f0*/  LDC.64 R8, c[0x0][0x210] ;  /* 0x00008400ff087b82 */ /* 0x000ea20000000a00 */
[----:B------:R-:W-:Y:S02]  /*0200*/  IMAD.MOV.U32 R3, RZ, RZ, 0x70 ;  /* 0x00000070ff037424 */ /* 0x000fe400078e00ff */
[----:B--2---:R2:W-:Y:S03]  /*0210*/  STS.64 [UR20], R8 ;  /* 0x00000008ff007988 */ /* 0x0045e60008000a14 */
[----:B-1----:R-:W-:-:S05]  /*0220*/  LOP3.LUT R2, R2, 0x10, R3, 0xd8, !PT ;  /* 0x0000001002027812 */ /* 0x002fca00078ed803 */
[----:B------:R2:W-:Y:S02]  /*0230*/  STS [UR20+0x8], R2 ;  /* 0x00000802ff007988 */ /* 0x0005e40008000814 */
.L_x_1:
[----:B------:R-:W-:Y:S05]  /*0240*/  BSYNC B0 ;  /* 0x0000000000007941 */ /* 0x000fea0003800000 */
.L_x_0:
[----:B------:R-:W-:Y:S04]  /*0250*/  BSSY B0, `(.L_x_2) ;  /* 0x000000a000007945 */ /* 0x000fe80003800000 */
[----:B------:R-:W-:Y:S05]  /*0260*/  @P2 BRA `(.L_x_3) ;  /* 0x0000000000202947 */ /* 0x000fea0003800000 */
[----:B--2---:R-:W1:Y:S01]  /*0270*/  LDS R2, [UR20+0x34] ;  /* 0x00003414ff027984 */ /* 0x004e620008000800 */
[----:B------:R-:W-:Y:S02]  /*0280*/  IMAD.MOV.U32 R3, RZ, RZ, 0x3f000000 ;  /* 0x3f000000ff037424 */ /* 0x000fe400078e00ff */
[----:B------:R-:W-:Y:S01]  /*0290*/  @!P2 IMAD.MOV.U32 R8, RZ, RZ, 0x7f ;  /* 0x0000007fff08a424 */ /* 0x000fe200078e00ff */
[----:B------:R-:W2:Y:S02]  /*02a0*/  @!P2 LDS R9, [UR20+0x38] ;  /* 0x00003814ff09a984 */ /* 0x000ea40008000800 */
[----:B-1----:R-:W-:Y:S02]  /*02b0*/  LOP3.LUT R2, R2, 0xff000000, R3, 0xb8, !PT ;  /* 0xff00000002027812 */ /* 0x002fe400078eb803 */
[----:B--2---:R-:W-:-:S03]  /*02c0*/  @!P2 LOP3.LUT R3, R9, 0xff, R8, 0xb8, !PT ;  /* 0x000000ff0903a812 */ /* 0x004fc600078eb808 */
[----:B------:R1:W-:Y:S04]  /*02d0*/  STS [UR20+0x34], R2 ;  /* 0x00003402ff007988 */ /* 0x0003e80008000814 */
[----:B------:R1:W-:Y:S02]  /*02e0*/  @!P2 STS [UR20+0x38], R3 ;  /* 0x00003803ff00a988 */ /* 0x0003e40008000814 */
.L_x_3:
[----:B------:R-:W-:Y:S05]  /*02f0*/  BSYNC B0 ;  /* 0x0000000000007941 */ /* 0x000fea0003800000 */
.L_x_2:
[----:B------:R-:W-:Y:S04]  /*0300*/  BSSY B0, `(.L_x_4) ;  /* 0x000000a000007945 */ /* 0x000fe80003800000 */
[----:B------:R-:W-:Y:S05]  /*0310*/  @P2 BRA `(.L_x_5) ;  /* 0x0000000000202947 */ /* 0x000fea0003800000 */
[----:B-12---:R-:W1:Y:S01]  /*0320*/  LDS R2, [UR20+0x1c] ;  /* 0x00001c14ff027984 */ /* 0x006e620008000800 */
[----:B------:R-:W2:Y:S03]  /*0330*/  LDC.64 R10, c[0x0][0x238] ;  /* 0x00008e00ff0a7b82 */ /* 0x000ea60000000a00 */
[----:B------:R3:W-:Y:S01]  /*0340*/  STS [UR20+0x24], R6 ;  /* 0x00002406ff007988 */ /* 0x0007e20008000814 */
[--C-:B--2---:R-:W-:Y:S02]  /*0350*/  SHF.R.U32.HI R9, RZ, 0x4, R11.reuse ;  /* 0x00000004ff097819 */ /* 0x104fe4000001160b */
[----:B------:R-:W-:-:S05]  /*0360*/  SHF.R.U64 R3, R10, 0x4, R11 ;  /* 0x000000040a037819 */ /* 0x000fca000000120b */
[----:B------:R3:W-:Y:S01]  /*0370*/  STS [UR20+0xc], R3 ;  /* 0x00000c03ff007988 */ /* 0x0007e20008000814 */
[----:B-1----:R-:W-:-:S05]  /*0380*/  LOP3.LUT R2, R2, 0xf, R9, 0xb8, !PT ;  /* 0x0000000f02027812 */ /* 0x002fca00078eb809 */
[----:B------:R3:W-:Y:S02]  /*0390*/  STS [UR20+0x1c], R2 ;  /* 0x00001c02ff007988 */ /* 0x0007e40008000814 */
.L_x_5:
[----:B------:R-:W-:Y:S05]  /*03a0*/  BSYNC B0 ;  /* 0x0000000000007941 */ /* 0x000fea0003800000 */
.L_x_4:
[----:B------:R-:W-:Y:S04]  /*03b0*/  BSSY B1, `(.L_x_6) ;  /* 0x000001d000017945 */ /* 0x000fe80003800000 */
[----:B------:R-:W-:Y:S04]  /*03c0*/  BSSY B0, `(.L_x_7) ;  /* 0x0000018000007945 */ /* 0x000fe80003800000 */
[----:B------:R-:W-:Y:S05]  /*03d0*/  @P2 BRA `(.L_x_8) ;  /* 0x00000000001c2947 */ /* 0x000fea0003800000 */
[----:B-123--:R-:W1:Y:S02]  /*03e0*/  LDS R2, [UR20+0x34] ;  /* 0x00003414ff027984 */ /* 0x00ee640008000800 */
[----:B-1----:R-:W-:-:S05]  /*03f0*/  LOP3.LUT R2, R2, 0x7, RZ, 0xb8, !PT ;  /* 0x0000000702027812 */ /* 0x002fca00078eb8ff */
[----:B------:R1:W-:Y:S01]  /*0400*/  STS [UR20+0x34], R2 ;  /* 0x00003402ff007988 */ /* 0x0003e20008000814 */
[----:B------:R-:W-:Y:S05]  /*0410*/  @P2 BRA `(.L_x_9) ;  /* 0x00000000001c2947 */ /* 0x000fea0003800000 */
[----:B-1----:R-:W1:Y:S02]  /*0420*/  LDS R2, [UR20+0x34] ;  /* 0x00003414ff027984 */ /* 0x002e640008000800 */
[----:B-1----:R-:W-:-:S05]  /*0430*/  LOP3.LUT R2, R2, 0x38, RZ, 0xb8, !PT ;  /* 0x0000003802027812 */ /* 0x002fca00078eb8ff */
[----:B------:R4:W-:Y:S02]  /*0440*/  STS [UR20+0x34], R2 ;  /* 0x00003402ff007988 */ /* 0x0009e40008000814 */
.L_x_8:
[----:B------:R-:W-:Y:S05]  /*0450*/  @P2 BRA `(.L_x_10) ;  /* 0x00000000001c2947 */ /* 0x000fea0003800000 */
[----:B-1234-:R-:W1:Y:S02]  /*0460*/  LDS R2, [UR20+0x8] ;  /* 0x00000814ff027984 */ /* 0x01ee640008000800 */
[----:B-1----:R-:W-:-:S05]  /*0470*/  LOP3.LUT R2, R2, 0x780, RZ, 0xb8, !PT ;  /* 0x0000078002027812 */ /* 0x002fca00078eb8ff */
[----:B------:R2:W-:Y:S02]  /*0480*/  STS [UR20+0x8], R2 ;  /* 0x00000802ff007988 */ /* 0x0005e40008000814 */
.L_x_9:
[----:B------:R-:W-:Y:S05]  /*0490*/  @P2 BRA `(.L_x_11) ;  /* 0x0000000000282947 */ /* 0x000fea0003800000 */
[----:B-12---:R-:W1:Y:S02]  /*04a0*/  LDS R2, [UR20+0x8] ;  /* 0x00000814ff027984 */ /* 0x006e640008000800 */
[----:B-1----:R-:W-:-:S05]  /*04b0*/  LOP3.LUT R2, R2, 0x1800, RZ, 0xb8, !PT ;  /* 0x0000180002027812 */ /* 0x002fca00078eb8ff */
[----:B------:R5:W-:Y:S02]  /*04c0*/  STS [UR20+0x8], R2 ;  /* 0x00000802ff007988 */ /* 0x000be40008000814 */
.L_x_10:
[----:B------:R-:W-:Y:S05]  /*04d0*/  @P2 BREAK B0 ;  /* 0x0000000000002942 */ /* 0x000fea0003800000 */
[----:B------:R-:W-:Y:S05]  /*04e0*/  @P2 BRA `(.L_x_12) ;  /* 0x0000000000242947 */ /* 0x000fea0003800000 */
[----:B-1-3--:R-:W1:Y:S01]  /*04f0*/  LDS R3, [UR20+0x8] ;  /* 0x00000814ff037984 */ /* 0x00ae620008000800 */
[----:B--2-45:R-:W-:-:S05]  /*0500*/  IMAD.MOV.U32 R2, RZ, RZ, 0x6000 ;  /* 0x00006000ff027424 */ /* 0x034fca00078e00ff */
[----:B-1----:R-:W-:-:S04]  /*0510*/  LOP3.LUT R2, R3, 0x4000, R2, 0xd8, !PT ;  /* 0x0000400003027812 */ /* 0x002fc800078ed802 */
[----:B------:R-:W-:-:S05]  /*0520*/  LOP3.LUT R2, R2, 0x400000, RZ, 0xb8, !PT ;  /* 0x0040000002027812 */ /* 0x000fca00078eb8ff */
[----:B------:R3:W-:Y:S02]  /*0530*/  STS [UR20+0x8], R2 ;  /* 0x00000802ff007988 */ /* 0x0007e40008000814 */
.L_x_11:
[----:B------:R-:W-:Y:S05]  /*0540*/  BSYNC B0 ;  /* 0x0000000000007941 */ /* 0x000fea0003800000 */
.L_x_7:
[----:B-123--:R-:W1:Y:S02]  /*0550*/  @!P2 LDS R2, [UR20+0x8] ;  /* 0x00000814ff02a984 */ /* 0x00ee640008000800 */
[----:B-1----:R-:W-:-:S05]  /*0560*/  @!P2 LOP3.LUT R2, R2, 0x8000, RZ, 0xb8, !PT ;  /* 0x000080000202a812 */ /* 0x002fca00078eb8ff */
[----:B------:R1:W-:Y:S02]  /*0570*/  @!P2 STS [UR20+0x8], R2 ;  /* 0x00000802ff00a988 */ /* 0x0003e40008000814 */
.L_x_12:
[----:B------:R-:W-:Y:S05]  /*0580*/  BSYNC B1 ;  /* 0x0000000000017941 */ /* 0x000fea0003800000 */
.L_x_6:
[----:B------:R-:W-:Y:S05]  /*0590*/  WARPSYNC.ALL ;  /* 0x0000000000007948 */ /* 0x000fea0003800000 */
[----:B------:R-:W-:Y:S05]  /*05a0*/  @P0 BRA `(.L_x_13) ;  /* 0x00000000002c0947 */ /* 0x000fea0003800000 */
[----:B-12345:R-:W1:Y:S01]  /*05b0*/  S2R R2, SR_LANEID ;  /* 0x0000000000027919 */ /* 0x03ee620000000000 */
[----:B------:R-:W-:Y:S05]  /*05c0*/  WARPSYNC.ALL ;  /* 0x0000000000007948 */ /* 0x000fea0003800000 */
[----:B-1----:R-:W-:-:S05]  /*05d0*/  IMAD.SHL.U32 R8, R2, 0x4, RZ ;  /* 0x0000000402087824 */ /* 0x002fca00078e00ff */
[----:B------:R-:W1:Y:S01]  /*05e0*/  LDS R9, [R8+UR20] ;  /* 0x0000001408097984 */ /* 0x000e620008000800 */
[----:B------:R-:W-:Y:S01]  /*05f0*/  IADD3 R2, P1, R8, UR28, RZ ;  /* 0x0000001c08027c10 */ /* 0x000fe2000ff3e0ff */
[----:B------:R-:W-:-:S04]  /*0600*/  UMOV UR22, UR28 ;  /* 0x0000001c00167c82 */ /* 0x000fc80008000000 */
[----:B------:R-:W-:-:S05]  /*0610*/  IMAD.X R3, RZ, RZ, UR23, P1 ;  /* 0x00000017ff037e24 */ /* 0x000fca00088e06ff */
[----:B-1----:R1:W2:Y:S01]  /*0620*/  ATOMG.E.EXCH.STRONG.GPU PT, RZ, [R2], R9 ;  /* 0x0000000902ff73a8 */ /* 0x0022a200041ee100 */
[----:B------:R-:W-:-:S04]  /*0630*/  DEPBAR {5,4,3,2,1,0} ;  /* 0x0000003f0000791a */ /* 0x000fc80000000000 */
[----:B------:R1:W-:Y:S01]  /*0640*/  UTMACCTL.IV [UR22] ;  /* 0x00000000160079b9 */ /* 0x0003e20008000000 */
[----:B------:R-:W-:Y:S01]  /*0650*/  NOP ;  /* 0x0000000000007918 */ /* 0x000fe20000000000 */
.L_x_13:
[----:B------:R-:W-:Y:S05]  /*0660*/  @P0 BRA `(.L_x_14) ;  /* 0x00000000000c0947 */ /* 0x000fea0003800000 */
[----:B------:R0:W-:Y:S01]  /*0670*/  UTMACMDFLUSH ;  /* 0x00000000000079b7 */ /* 0x0001e20000000000 */
[----:B------:R-:W-:Y:S05]  /*0680*/  @P0 BRA `(.L_x_14) ;  /* 0x0000000000040947 */ /* 0x000fea0003800000 */
[----:B------:R-:W-:-:S04]  /*0690*/  DEPBAR.LE SB0, 0x0 ;  /* 0x000080000000791a */ /* 0x000fc80000000000 */
.L_x_14:
[----:B------:R-:W-:Y:S05]  /*06a0*/  WARPSYNC.ALL ;  /* 0x0000000000007948 */ /* 0x000fea0003800000 */
[----:B--2---:R-:W-:Y:S06]  /*06b0*/  BAR.SYNC.DEFER_BLOCKING 0x0 ;  /* 0x0000000000007b1d */ /* 0x004fec0000010000 */
[----:B------:R-:W-:Y:S02]  /*06c0*/  BSSY B1, `(.L_x_15) ;  /* 0x000000b000017945 */ /* 0x000fe40003800000 */
[----:B------:R-:W-:Y:S06]  /*06d0*/  BAR.SYNC.DEFER_BLOCKING 0x0 ;  /* 0x0000000000007b1d */ /* 0x000fec0000010000 */
[----:B------:R2:W-:Y:S01]  /*06e0*/  @!P0 STS [R4], RZ ;  /* 0x000000ff04008388 */ /* 0x0005e20000000800 */
[----:B------:R-:W-:Y:S01]  /*06f0*/  NOP ;  /* 0x0000000000007918 */ /* 0x000fe20000000000 */
[----:B------:R-:W-:Y:S05]  /*0700*/  @P2 BRA `(.L_x_16) ;  /* 0x0000000000182947 */ /* 0x000fea0003800000 */
[----:B-1-345:R-:W1:Y:S01]  /*0710*/  LDS R2, [UR20+0x8] ;  /* 0x00000814ff027984 */ /* 0x03ae620008000800 */
[----:B------:R-:W3:Y:S01]  /*0720*/  LDC.64 R8, c[0x0][0x218] ;  /* 0x00008600ff087b82 */ /* 0x000ee20000000a00 */
[----:B------:R-:W-:Y:S02]  /*0730*/  IMAD.MOV.U32 R3, RZ, RZ, 0x70 ;  /* 0x00000070ff037424 */ /* 0x000fe400078e00ff */
[----:B---3--:R3:W-:Y:S03]  /*0740*/  STS.64 [UR20], R8 ;  /* 0x00000008ff007988 */ /* 0x0087e60008000a14 */
[----:B-1----:R-:W-:-:S05]  /*0750*/  LOP3.LUT R2, R2, 0x10, R3, 0xd8, !PT ;  /* 0x0000001002027812 */ /* 0x002fca00078ed803 */
[----:B------:R3:W-:Y:S02]  /*0760*/  STS [UR20+0x8], R2 ;  /* 0x00000802ff007988 */ /* 0x0007e40008000814 */
.L_x_16:
[----:B-1----:R-:W-:Y:S05]  /*0770*/  BSYNC B1 ;  /* 0x0000000000017941 */ /* 0x002fea0003800000 */
.L_x_15:
[----:B------:R-:W-:Y:S04]  /*0780*/  BSSY B2, `(.L_x_17) ;  /* 0x000000f000027945 */ /* 0x000fe80003800000 */
[----:B------:R-:W-:Y:S04]  /*0790*/  BSSY B1, `(.L_x_18) ;  /* 0x000000c000017945 */ /* 0x000fe80003800000 */
[----:B------:R-:W-:Y:S05]  /*07a0*/  @P2 BRA `(.L_x_19) ;  /* 0x0000000000282947 */ /* 0x000fea0003800000 */
[----:B---345:R-:W1:Y:S01]  /*07b0*/  LDS R2, [UR20+0x34] ;  /* 0x00003414ff027984 */ /* 0x038e620008000800 */
[----:B------:R-:W-:Y:S01]  /*07c0*/  IMAD.MOV.U32 R3, RZ, RZ, 0x3f000000 ;  /* 0x3f000000ff037424 */ /* 0x000fe200078e00ff */
[----:B------:R-:W-:Y:S05]  /*07d0*/  @P2 BREAK B1 ;  /* 0x0000000000012942 */ /* 0x000fea0003800000 */
[----:B-1----:R-:W-:-:S05]  /*07e0*/  LOP3.LUT R2, R2, 0xff000000, R3, 0xb8, !PT ;  /* 0xff00000002027812 */ /* 0x002fca00078eb803 */
[----:B------:R1:W-:Y:S01]  /*07f0*/  STS [UR20+0x34], R2 ;  /* 0x00003402ff007988 */ /* 0x0003e20008000814 */
[----:B------:R-:W-:Y:S05]  /*0800*/  @P2 BRA `(.L_x_20) ;  /* 0x0000000000182947 */ /* 0x000fea0003800000 */
[----:B-1----:R-:W1:Y:S01]  /*0810*/  LDS R2, [UR20+0x38] ;  /* 0x00003814ff027984 */ /* 0x002e620008000800 */
[----:B------:R-:W-:-:S05]  /*0820*/  IMAD.MOV.U32 R3, RZ, RZ, 0x7f ;  /* 0x0000007fff037424 */ /* 0x000fca00078e00ff */
[----:B-1----:R-:W-:-:S05]  /*0830*/  LOP3.LUT R2, R2, 0xff, R3, 0xb8, !PT ;  /* 0x000000ff02027812 */ /* 0x002fca00078eb803 */
[----:B------:R1:W-:Y:S02]  /*0840*/  STS [UR20+0x38], R2 ;  /* 0x00003802ff007988 */ /* 0x0003e40008000814 */
.L_x_19:
[----:B------:R-:W-:Y:S05]  /*0850*/  BSYNC B1 ;  /* 0x0000000000017941 */ /* 0x000fea0003800000 */
.L_x_18:
[----:B------:R1:W-:Y:S02]  /*0860*/  @!P2 STS [UR20+0x20], R5 ;  /* 0x00002005ff00a988 */ /* 0x0003e40008000814 */
.L_x_20:
[----:B------:R-:W-:Y:S05]  /*0870*/  BSYNC B2 ;  /* 0x0000000000027941 */ /* 0x000fea0003800000 */
.L_x_17:
[----:B------:R-:W-:Y:S05]  /*0880*/  WARPSYNC.ALL ;  /* 0x0000000000007948 */ /* 0x000fea0003800000 */
[----:B-1----:R-:W1:Y:S01]  /*0890*/  LDC R5, c[0x0][0x22c] ;  /* 0x00008b00ff057b82 */ /* 0x002e620000000800 */
[----:B------:R-:W-:Y:S01]  /*08a0*/  BSSY B2, `(.L_x_21) ;  /* 0x000000b000027945 */ /* 0x000fe20003800000 */
[----:B-1----:R-:W-:-:S03]  /*08b0*/  VIADD R5, R5, 0xffffffff ;  /* 0xffffffff05057836 */ /* 0x002fc60000000000 */
[----:B------:R-:W-:Y:S05]  /*08c0*/  @P2 BRA `(.L_x_22) ;  /* 0x0000000000202947 */ /* 0x000fea0003800000 */
[----:B---345:R-:W1:Y:S01]  /*08d0*/  LDS R2, [UR20+0x1c] ;  /* 0x00001c14ff027984 */ /* 0x038e620008000800 */
[----:B------:R-:W3:Y:S03]  /*08e0*/  LDC.64 R10, c[0x0][0x240] ;  /* 0x00009000ff0a7b82 */ /* 0x000ee60000000a00 */
[----:B------:R4:W-:Y:S01]  /*08f0*/  STS [UR20+0x24], R5 ;  /* 0x00002405ff007988 */ /* 0x0009e20008000814 */
[--C-:B---3--:R-:W-:Y:S02]  /*0900*/  SHF.R.U32.HI R9, RZ, 0x4, R11.reuse ;  /* 0x00000004ff097819 */ /* 0x108fe4000001160b */
[----:B------:R-:W-:-:S05]  /*0910*/  SHF.R.U64 R3, R10, 0x4, R11 ;  /* 0x000000040a037819 */ /* 0x000fca000000120b */
[----:B------:R4:W-:Y:S01]  /*0920*/  STS [UR20+0xc], R3 ;  /* 0x00000c03ff007988 */ /* 0x0009e20008000814 */
[----:B-1----:R-:W-:-:S05]  /*0930*/  LOP3.LUT R2, R2, 0xf, R9, 0xb8, !PT ;  /* 0x0000000f02027812 */ /* 0x002fca00078eb809 */
[----:B------:R4:W-:Y:S02]  /*0940*/  STS [UR20+0x1c], R2 ;  /* 0x00001c02ff007988 */ /* 0x0009e40008000814 */
.L_x_22:
[----:B------:R-:W-:Y:S05]  /*0950*/  BSYNC B2 ;  /* 0x0000000000027941 */ /* 0x000fea0003800000 */
.L_x_21:
[----:B------:R-:W-:Y:S04]  /*0960*/  BSSY B3, `(.L_x_23) ;  /* 0x000001d000037945 */ /* 0x000fe80003800000 */
[----:B------:R-:W-:Y:S04]  /*0970*/  BSSY B2, `(.L_x_24) ;  /* 0x0000018000027945 */ /* 0x000fe80003800000 */
[----:B------:R-:W-:Y:S05]  /*0980*/  @P2 BRA `(.L_x_25) ;  /* 0x00000000001c2947 */ /* 0x000fea0003800000 */
[----:B---345:R-:W1:Y:S02]  /*0990*/  LDS R2, [UR20+0x34] ;  /* 0x00003414ff027984 */ /* 0x038e640008000800 */
[----:B-1----:R-:W-:-:S05]  /*09a0*/  LOP3.LUT R2, R2, 0x7, RZ, 0xb8, !PT ;  /* 0x0000000702027812 */ /* 0x002fca00078eb8ff */
[----:B------:R1:W-:Y:S01]  /*09b0*/  STS [UR20+0x34], R2 ;  /* 0x00003402ff007988 */ /* 0x0003e20008000814 */
[----:B------:R-:W-:Y:S05]  /*09c0*/  @P2 BRA `(.L_x_26) ;  /* 0x00000000001c2947 */ /* 0x000fea0003800000 */
[----:B-1----:R-:W1:Y:S02]  /*09d0*/  LDS R2, [UR20+0x34] ;  /* 0x00003414ff027984 */ /* 0x002e640008000800 */
[----:B-1----:R-:W-:-:S05]  /*09e0*/  LOP3.LUT R2, R2, 0x38, RZ, 0xb8, !PT ;  /* 0x0000003802027812 */ /* 0x002fca00078eb8ff */
[----:B------:R1:W-:Y:S02]  /*09f0*/  STS [UR20+0x34], R2 ;  /* 0x00003402ff007988 */ /* 0x0003e40008000814 */
.L_x_25:
[----:B------:R-:W-:Y:S05]  /*0a00*/  @P2 BRA `(.L_x_27) ;  /* 0x00000000001c2947 */ /* 0x000fea0003800000 */
[----:B-1-345:R-:W1:Y:S02]  /*0a10*/  LDS R2, [UR20+0x8] ;  /* 0x00000814ff027984 */ /* 0x03ae640008000800 */
[----:B-1----:R-:W-:-:S05]  /*0a20*/  LOP3.LUT R2, R2, 0x780, RZ, 0xb8, !PT ;  /* 0x0000078002027812 */ /* 0x002fca00078eb8ff */
[----:B------:R3:W-:Y:S02]  /*0a30*/  STS [UR20+0x8], R2 ;  /* 0x00000802ff007988 */ /* 0x0007e40008000814 */
.L_x_26:
[----:B------:R-:W-:Y:S05]  /*0a40*/  @P2 BRA `(.L_x_28) ;  /* 0x0000000000282947 */ /* 0x000fea0003800000 */
[----:B-1-3--:R-:W1:Y:S02]  /*0a50*/  LDS R2, [UR20+0x8] ;  /* 0x00000814ff027984 */ /* 0x00ae640008000800 */
[----:B-1----:R-:W-:-:S05]  /*0a60*/  LOP3.LUT R2, R2, 0x1800, RZ, 0xb8, !PT ;  /* 0x0000180002027812 */ /* 0x002fca00078eb8ff */
[----:B------:R1:W-:Y:S02]  /*0a70*/  STS [UR20+0x8], R2 ;  /* 0x00000802ff007988 */ /* 0x0003e40008000814 */
.L_x_27:
[----:B------:R-:W-:Y:S05]  /*0a80*/  @P2 BREAK B2 ;  /* 0x0000000000022942 */ /* 0x000fea0003800000 */
[----:B------:R-:W-:Y:S05]  /*0a90*/  @P2 BRA `(.L_x_29) ;  /* 0x0000000000242947 */ /* 0x000fea0003800000 */
[----:B-1-345:R-:W1:Y:S01]  /*0aa0*/  LDS R2, [UR20+0x8] ;  /* 0x00000814ff027984 */ /* 0x03ae620008000800 */
[----:B------:R-:W-:-:S05]  /*0ab0*/  IMAD.MOV.U32 R3, RZ, RZ, 0x6000 ;  /* 0x00006000ff037424 */ /* 0x000fca00078e00ff */
[----:B-1----:R-:W-:-:S04]  /*0ac0*/  LOP3.LUT R2, R2, 0x4000, R3, 0xd8, !PT ;  /* 0x0000400002027812 */ /* 0x002fc800078ed803 */
[----:B------:R-:W-:-:S05]  /*0ad0*/  LOP3.LUT R2, R2, 0x400000, RZ, 0xb8, !PT ;  /* 0x0040000002027812 */ /* 0x000fca00078eb8ff */
[----:B------:R4:W-:Y:S02]  /*0ae0*/  STS [UR20+0x8], R2 ;  /* 0x00000802ff007988 */ /* 0x0009e40008000814 */
.L_x_28:
[----:B------:R-:W-:Y:S05]  /*0af0*/  BSYNC B2 ;  /* 0x0000000000027941 */ /* 0x000fea0003800000 */
.L_x_24:
[----:B-1-34-:R-:W1:Y:S02]  /*0b00*/  @!P2 LDS R2, [UR20+0x8] ;  /* 0x00000814ff02a984 */ /* 0x01ae640008000800 */
[----:B-1----:R-:W-:-:S05]  /*0b10*/  @!P2 LOP3.LUT R2, R2, 0x8000, RZ, 0xb8, !PT ;  /* 0x000080000202a812 */ /* 0x002fca00078eb8ff */
[----:B------:R1:W-:Y:S02]  /*0b20*/  @!P2 STS [UR20+0x8], R2 ;  /* 0x00000802ff00a988 */ /* 0x0003e40008000814 */
.L_x_29:
[----:B------:R-:W-:Y:S05]  /*0b30*/  BSYNC B3 ;  /* 0x0000000000037941 */ /* 0x000fea0003800000 */
.L_x_23:
[----:B------:R-:W-:Y:S05]  /*0b40*/  WARPSYNC.ALL ;  /* 0x0000000000007948 */ /* 0x000fea0003800000 */
[----:B------:R-:W-:-:S04]  /*0b50*/  UIADD3 UR31, UR5, 0x80, URZ ;  /* 0x00000080051f7890 */ /* 0x000fc8000fffe03f */
[----:B------:R-:W-:-:S04]  /*0b60*/  UIADD3 UR30, UP0, UR31, UR32, URZ ;  /* 0x000000201f1e7290 */ /* 0x000fc8000ff1e03f */
[----:B------:R-:W-:Y:S01]  /*0b70*/  ULEA.HI.X.SX32 UR31, UR31, UR33, 0x1, UP0 ;  /* 0x000000211f1f7291 */ /* 0x000fe200080f0e3f */
[----:B------:R-:W-:Y:S11]  /*0b80*/  @P0 BRA `(.L_x_30) ;  /* 0x0000000000280947 */ /* 0x000ff60003800000 */
[----:B-1-345:R-:W1:Y:S01]  /*0b90*/  S2R R2, SR_LANEID ;  /* 0x0000000000027919 */ /* 0x03ae620000000000 */
[----:B------:R-:W-:Y:S05]  /*0ba0*/  WARPSYNC.ALL ;  /* 0x0000000000007948 */ /* 0x000fea0003800000 */
[----:B-1----:R-:W-:-:S05]  /*0bb0*/  IMAD.SHL.U32 R8, R2, 0x4, RZ ;  /* 0x0000000402087824 */ /* 0x002fca00078e00ff */
[----:B------:R-:W1:Y:S01]  /*0bc0*/  LDS R9, [R8+UR20] ;  /* 0x0000001408097984 */ /* 0x000e620008000800 */
[----:B------:R-:W-:-:S05]  /*0bd0*/  IADD3 R2, P1, R8, UR30, RZ ;  /* 0x0000001e08027c10 */ /* 0x000fca000ff3e0ff */
[----:B------:R-:W-:-:S05]  /*0be0*/  IMAD.X R3, RZ, RZ, UR31, P1 ;  /* 0x0000001fff037e24 */ /* 0x000fca00088e06ff */
[----:B-1----:R1:W3:Y:S01]  /*0bf0*/  ATOMG.E.EXCH.STRONG.GPU PT, RZ, [R2], R9 ;  /* 0x0000000902ff73a8 */ /* 0x0022e200041ee100 */
[----:B------:R-:W-:-:S04]  /*0c00*/  DEPBAR {5,4,3,2,1,0} ;  /* 0x0000003f0000791a */ /* 0x000fc80000000000 */
[----:B------:R1:W-:Y:S01]  /*0c10*/  UTMACCTL.IV [UR30] ;  /* 0x000000001e0079b9 */ /* 0x0003e20008000000 */
[----:B------:R-:W-:Y:S01]  /*0c20*/  NOP ;  /* 0x0000000000007918 */ /* 0x000fe20000000000 */
.L_x_30:
[----:B------:R-:W-:Y:S05]  /*0c30*/  @P0 BRA `(.L_x_31) ;  /* 0x00000000000c0947 */ /* 0x000fea0003800000 */
[----:B------:R0:W-:Y:S01]  /*0c40*/  UTMACMDFLUSH ;  /* 0x00000000000079b7 */ /* 0x0001e20000000000 */
[----:B------:R-:W-:Y:S05]  /*0c50*/  @P0 BRA `(.L_x_31) ;  /* 0x0000000000040947 */ /* 0x000fea0003800000 */
[----:B------:R-:W-:-:S04]  /*0c60*/  DEPBAR.LE SB0, 0x0 ;  /* 0x000080000000791a */ /* 0x000fc80000000000 */
.L_x_31:
[----:B------:R-:W-:Y:S05]  /*0c70*/  WARPSYNC.ALL ;  /* 0x0000000000007948 */ /* 0x000fea0003800000 */
[----:B---3--:R-:W-:Y:S06]  /*0c80*/  BAR.SYNC.DEFER_BLOCKING 0x0 ;  /* 0x0000000000007b1d */ /* 0x008fec0000010000 */
[----:B------:R-:W-:Y:S02]  /*0c90*/  BSSY B3, `(.L_x_32) ;  /* 0x000000b000037945 */ /* 0x000fe40003800000 */
[----:B------:R-:W-:Y:S06]  /*0ca0*/  BAR.SYNC.DEFER_BLOCKING 0x0 ;  /* 0x0000000000007b1d */ /* 0x000fec0000010000 */
[----:B------:R3:W-:Y:S01]  /*0cb0*/  @!P0 STS [R4], RZ ;  /* 0x000000ff04008388 */ /* 0x0007e20000000800 */
[----:B------:R-:W-:Y:S01]  /*0cc0*/  NOP ;  /* 0x0000000000007918 */ /* 0x000fe20000000000 */
[----:B------:R-:W-:Y:S05]  /*0cd0*/  @P2 BRA `(.L_x_33) ;  /* 0x0000000000182947 */ /* 0x000fea0003800000 */
[----:B-1--45:R-:W1:Y:S01]  /*0ce0*/  LDS R2, [UR20+0x8] ;  /* 0x00000814ff027984 */ /* 0x032e620008000800 */
[----:B------:R-:W4:Y:S01]  /*0cf0*/  LDC.64 R8, c[0x0][0x220] ;  /* 0x00008800ff087b82 */ /* 0x000f220000000a00 */
[----:B------:R-:W-:Y:S02]  /*0d00*/  IMAD.MOV.U32 R3, RZ, RZ, 0x70 ;  /* 0x00000070ff037424 */ /* 0x000fe400078e00ff */
[----:B----4-:R4:W-:Y:S03]  /*0d10*/  STS.64 [UR20], R8 ;  /* 0x00000008ff007988 */ /* 0x0109e60008000a14 */
[----:B-1----:R-:W-:-:S05]  /*0d20*/  LOP3.LUT R2, R2, 0x10, R3, 0xd8, !PT ;  /* 0x0000001002027812 */ /* 0x002fca00078ed803 */
[----:B------:R4:W-:Y:S02]  /*0d30*/  STS [UR20+0x8], R2 ;  /* 0x00000802ff007988 */ /* 0x0009e40008000814 */
.L_x_33:
[----:B-1----:R-:W-:Y:S05]  /*0d40*/  BSYNC B3 ;  /* 0x0000000000037941 */ /* 0x002fea0003800000 */
.L_x_32:
[----:B------:R-:W-:Y:S04]  /*0d50*/  BSSY B3, `(.L_x_34) ;  /* 0x0000033000037945 */ /* 0x000fe80003800000 */
[----:B------:R-:W-:Y:S04]  /*0d60*/  BSSY B4, `(.L_x_35) ;  /* 0x000002e000047945 */ /* 0x000fe80003800000 */
[----:B------:R-:W-:Y:S05]  /*0d70*/  @P2 BRA `(.L_x_36) ;  /* 0x0000000000242947 */ /* 0x000fea0003800000 */
[----:B----45:R-:W1:Y:S01]  /*0d80*/  LDS R2, [UR20+0x34] ;  /* 0x00003414ff027984 */ /* 0x030e620008000800 */
[----:B------:R-:W-:-:S05]  /*0d90*/  IMAD.MOV.U32 R3, RZ, RZ, 0x7f000000 ;  /* 0x7f000000ff037424 */ /* 0x000fca00078e00ff */
[----:B-1----:R-:W-:-:S05]  /*0da0*/  LOP3.LUT R2, R2, 0xff000000, R3, 0xb8, !PT ;  /* 0xff00000002027812 */ /* 0x002fca00078eb803 */
[----:B------:R1:W-:Y:S01]  /*0db0*/  STS [UR20+0x34], R2 ;  /* 0x00003402ff007988 */ /* 0x0003e20008000814 */
[----:B------:R-:W-:Y:S05]  /*0dc0*/  @P2 BRA `(.L_x_37) ;  /* 0x0000000000182947 */ /* 0x000fea0003800000 */
[----:B-1----:R-:W1:Y:S01]  /*0dd0*/  LDS R2, [UR20+0x38] ;  /* 0x00003814ff027984 */ /* 0x002e620008000800 */
[----:B------:R-:W-:-:S05]  /*0de0*/  IMAD.MOV.U32 R3, RZ, RZ, 0x7f ;  /* 0x0000007fff037424 */ /* 0x000fca00078e00ff */
[----:B-1----:R-:W-:-:S05]  /*0df0*/  LOP3.LUT R2, R2, 0xff, R3, 0xb8, !PT ;  /* 0x000000ff02027812 */ /* 0x002fca00078eb803 */
[----:B------:R1:W-:Y:S02]  /*0e00*/  STS [UR20+0x38], R2 ;  /* 0x00003802ff007988 */ /* 0x0003e40008000814 */
.L_x_36:
[----:B------:R-:W-:Y:S05]  /*0e10*/  @P2 BRA `(.L_x_38) ;  /* 0x00000000000c2947 */ /* 0x000fea0003800000 */
[----:B------:R1:W-:Y:S02]  /*0e20*/  STS [UR20+0x20], R5 ;  /* 0x00002005ff007988 */ /* 0x0003e40008000814 */
.L_x_37:
[----:B------:R-:W-:Y:S05]  /*0e30*/  @P2 BRA `(.L_x_39) ;  /* 0x0000000000242947 */ /* 0x000fea0003800000 */
[----:B------:R1:W-:Y:S02]  /*0e40*/  STS [UR20+0x24], R6 ;  /* 0x00002406ff007988 */ /* 0x0003e40008000814 */
.L_x_38:
[----:B------:R-:W-:Y:S05]  /*0e50*/  @P2 BRA `(.L_x_40) ;  /* 0x00000000002c2947 */ /* 0x000fea0003800000 */
[----:B-1--45:R-:W1:Y:S01]  /*0e60*/  LDS R2, [UR20+0x1c] ;  /* 0x00001c14ff027984 */ /* 0x032e620008000800 */
[----:B------:R-:W4:Y:S02]  /*0e70*/  LDC.64 R8, c[0x0][0x248] ;  /* 0x00009200ff087b82 */ /* 0x000f240000000a00 */
[--C-:B----4-:R-:W-:Y:S02]  /*0e80*/  SHF.R.U32.HI R5, RZ, 0x4, R9.reuse ;  /* 0x00000004ff057819 */ /* 0x110fe40000011609 */
[----:B------:R-:W-:-:S05]  /*0e90*/  SHF.R.U64 R3, R8, 0x4, R9 ;  /* 0x0000000408037819 */ /* 0x000fca0000001209 */
[----:B------:R4:W-:Y:S01]  /*0ea0*/  STS [UR20+0xc], R3 ;  /* 0x00000c03ff007988 */ /* 0x0009e20008000814 */
[----:B-1----:R-:W-:-:S05]  /*0eb0*/  LOP3.LUT R2, R2, 0xf, R5, 0xb8, !PT ;  /* 0x0000000f02027812 */ /* 0x002fca00078eb805 */
[----:B------:R4:W-:Y:S02]  /*0ec0*/  STS [UR20+0x1c], R2 ;  /* 0x00001c02ff007988 */ /* 0x0009e40008000814 */
.L_x_39:
[----:B------:R-:W-:Y:S05]  /*0ed0*/  @P2 BRA `(.L_x_41) ;  /* 0x00000000001c2947 */ /* 0x000fea0003800000 */
[----:B-1--45:R-:W1:Y:S02]  /*0ee0*/  LDS R2, [UR20+0x34] ;  /* 0x00003414ff027984 */ /* 0x032e640008000800 */
[----:B-1----:R-:W-:-:S05]  /*0ef0*/  LOP3.LUT R2, R2, 0x7, RZ, 0xb8, !PT ;  /* 0x0000000702027812 */ /* 0x002fca00078eb8ff */
[----:B------:R1:W-:Y:S02]  /*0f00*/  STS [UR20+0x34], R2 ;  /* 0x00003402ff007988 */ /* 0x0003e40008000814 */
.L_x_40:
[----:B------:R-:W-:Y:S05]  /*0f10*/  @P2 BRA `(.L_x_42) ;  /* 0x00000000001c2947 */ /* 0x000fea0003800000 */
[----:B-1--45:R-:W1:Y:S02]  /*0f20*/  LDS R2, [UR20+0x34] ;  /* 0x00003414ff027984 */ /* 0x032e640008000800 */
[----:B-1----:R-:W-:-:S05]  /*0f30*/  LOP3.LUT R2, R2, 0x38, RZ, 0xb8, !PT ;  /* 0x0000003802027812 */ /* 0x002fca00078eb8ff */
[----:B------:R1:W-:Y:S02]  /*0f40*/  STS [UR20+0x34], R2 ;  /* 0x00003402ff007988 */ /* 0x0003e40008000814 */
.L_x_41:
[----:B------:R-:W-:Y:S05]  /*0f50*/  @P2 BRA `(.L_x_43) ;  /* 0x00000000001c2947 */ /* 0x000fea0003800000 */
[----:B-1--45:R-:W1:Y:S02]  /*0f60*/  LDS R2, [UR20+0x8] ;  /* 0x00000814ff027984 */ /* 0x032e640008000800 */
[----:B-1----:R-:W-:-:S05]  /*0f70*/  LOP3.LUT R2, R2, 0x780, RZ, 0xb8, !PT ;  /* 0x0000078002027812 */ /* 0x002fca00078eb8ff */
[----:B------:R1:W-:Y:S02]  /*0f80*/  STS [UR20+0x8], R2 ;  /* 0x00000802ff007988 */ /* 0x0003e40008000814 */
.L_x_42:
[----:B------:R-:W-:Y:S05]  /*0f90*/  @P2 BRA `(.L_x_44) ;  /* 0x0000000000282947 */ /* 0x000fea0003800000 */
[----:B-1--45:R-:W1:Y:S02]  /*0fa0*/  LDS R2, [UR20+0x8] ;  /* 0x00000814ff027984 */ /* 0x032e640008000800 */
[----:B-1----:R-:W-:-:S05]  /*0fb0*/  LOP3.LUT R2, R2, 0x1800, RZ, 0xb8, !PT ;  /* 0x0000180002027812 */ /* 0x002fca00078eb8ff */
[----:B------:R1:W-:Y:S02]  /*0fc0*/  STS [UR20+0x8], R2 ;  /* 0x00000802ff007988 */ /* 0x0003e40008000814 */
.L_x_43:
[----:B------:R-:W-:Y:S05]  /*0fd0*/  @P2 BREAK B4 ;  /* 0x0000000000042942 */ /* 0x000fea0003800000 */
[----:B------:R-:W-:Y:S05]  /*0fe0*/  @P2 BRA `(.L_x_45) ;  /* 0x0000000000242947 */ /* 0x000fea0003800000 */
[----:B-1--45:R-:W1:Y:S01]  /*0ff0*/  LDS R2, [UR20+0x8] ;  /* 0x00000814ff027984 */ /* 0x032e620008000800 */
[----:B------:R-:W-:-:S05]  /*1000*/  IMAD.MOV.U32 R3, RZ, RZ, 0x6000 ;  /* 0x00006000ff037424 */ /* 0x000fca00078e00ff */
[----:B-1----:R-:W-:-:S04]  /*1010*/  LOP3.LUT R2, R2, 0x6000, R3, 0xd8, !PT ;  /* 0x0000600002027812 */ /* 0x002fc800078ed803 */
[----:B------:R-:W-:-:S05]  /*1020*/  LOP3.LUT R2, R2, 0x400000, RZ, 0xb8, !PT ;  /* 0x0040000002027812 */ /* 0x000fca00078eb8ff */
[----:B------:R1:W-:Y:S02]  /*1030*/  STS [UR20+0x8], R2 ;  /* 0x00000802ff007988 */ /* 0x0003e40008000814 */
.L_x_44:
[----:B------:R-:W-:Y:S05]  /*1040*/  BSYNC B4 ;  /* 0x0000000000047941 */ /* 0x000fea0003800000 */
.L_x_35:
[----:B-1--45:R-:W1:Y:S02]  /*1050*/  @!P2 LDS R2, [UR20+0x8] ;  /* 0x00000814ff02a984 */ /* 0x032e640008000800 */
[----:B-1----:R-:W-:-:S05]  /*1060*/  @!P2 LOP3.LUT R2, R2, 0x8000, RZ, 0xb8, !PT ;  /* 0x000080000202a812 */ /* 0x002fca00078eb8ff */
[----:B------:R1:W-:Y:S02]  /*1070*/  @!P2 STS [UR20+0x8], R2 ;  /* 0x00000802ff00a988 */ /* 0x0003e40008000814 */
.L_x_45:
[----:B------:R-:W-:Y:S05]  /*1080*/  BSYNC B3 ;  /* 0x0000000000037941 */ /* 0x000fea0003800000 */
.L_x_34:
[----:B------:R-:W-:Y:S05]  /*1090*/  WARPSYNC.ALL ;  /* 0x0000000000007948 */ /* 0x000fea0003800000 */
[----:B------:R-:W-:Y:S01]  /*10a0*/  UIADD3 UR5, UR5, 0x100, URZ ;  /* 0x0000010005057890 */ /* 0x000fe2000fffe03f */
[----:B------:R-:W-:Y:S02]  /*10b0*/  ISETP.GE.AND P1, PT, R12, 0x1, PT ;  /* 0x000000010c00780c */ /* 0x000fe40003f26270 */
[----:B------:R-:W-:Y:S02]  /*10c0*/  CS2R R88, SRZ ;  /* 0x0000000000587805 */ /* 0x000fe4000001ff00 */
[----:B------:R-:W-:Y:S01]  /*10d0*/  CS2R R90, SRZ ;  /* 0x00000000005a7805 */ /* 0x000fe2000001ff00 */
[----:B------:R-:W-:Y:S01]  /*10e0*/  UIADD3 UR32, UP0, UR5, UR32, URZ ;  /* 0x0000002005207290 */ /* 0x000fe2000ff1e03f */
[----:B------:R-:W-:-:S02]  /*10f0*/  CS2R R92, SRZ ;  /* 0x00000000005c7805 */ /* 0x000fc4000001ff00 */
[----:B------:R-:W-:Y:S02]  /*1100*/  CS2R R94, SRZ ;  /* 0x00000000005e7805 */ /* 0x000fe4000001ff00 */
[----:B------:R-:W-:Y:S01]  /*1110*/  CS2R R96, SRZ ;  /* 0x0000000000607805 */ /* 0x000fe2000001ff00 */
[----:B------:R-:W-:Y:S01]  /*1120*/  ULEA.HI.X.SX32 UR33, UR5, UR33, 0x1, UP0 ;  /* 0x0000002105217291 */ /* 0x000fe200080f0e3f */
[----:B------:R-:W-:Y:S02]  /*1130*/  CS2R R98, SRZ ;  /* 0x0000000000627805 */ /* 0x000fe4000001ff00 */
[----:B------:R-:W-:Y:S02]  /*1140*/  CS2R R100, SRZ ;  /* 0x0000000000647805 */ /* 0x000fe4000001ff00 */
[----:B------:R-:W-:Y:S02]  /*1150*/  CS2R R102, SRZ ;  /* 0x0000000000667805 */ /* 0x000fe4000001ff00 */
[----:B------:R-:W-:-:S02]  /*1160*/  CS2R R104, SRZ ;  /* 0x0000000000687805 */ /* 0x000fc4000001ff00 */
[----:B------:R-:W-:Y:S02]  /*1170*/  CS2R R106, SRZ ;  /* 0x00000000006a7805 */ /* 0x000fe4000001ff00 */
[----:B------:R-:W-:Y:S02]  /*1180*/  CS2R R108, SRZ ;  /* 0x00000000006c7805 */ /* 0x000fe4000001ff00 */
        /* <DEDUP_REMOVED lines=41> */
[----:B------:R-:W-:Y:S01]  /*1420*/  CS2R R64, SRZ ;  /* 0x0000000000407805 */ /* 0x000fe2000001ff00 */
[----:B------:R-:W-:Y:S01]  /*1430*/  IMAD.MOV.U32 R66, RZ, RZ, RZ ;  /* 0x000000ffff427224 */ /* 0x000fe200078e00ff */
[----:B------:R-:W-:Y:S06]  /*1440*/  @P0 BRA `(.L_x_46) ;  /* 0x0000000000280947 */ /* 0x000fec0003800000 */
[----:B-1--45:R-:W2:Y:S01]  /*1450*/  S2R R2, SR_LANEID ;  /* 0x0000000000027919 */ /* 0x032ea20000000000 */
[----:B------:R-:W-:Y:S05]  /*1460*/  WARPSYNC.ALL ;  /* 0x0000000000007948 */ /* 0x000fea0003800000 */
[----:B--23--:R-:W-:-:S05]  /*1470*/  IMAD.SHL.U32 R4, R2, 0x4, RZ ;  /* 0x0000000402047824 */ /* 0x00cfca00078e00ff */
[----:B------:R-:W1:Y:S01]  /*1480*/  LDS R5, [R4+UR20] ;  /* 0x0000001404057984 */ /* 0x000e620008000800 */
[----:B------:R-:W-:-:S05]  /*1490*/  IADD3 R2, P3, R4, UR32, RZ ;  /* 0x0000002004027c10 */ /* 0x000fca000ff7e0ff */
[----:B------:R-:W-:-:S05]  /*14a0*/  IMAD.X R3, RZ, RZ, UR33, P3 ;  /* 0x00000021ff037e24 */ /* 0x000fca00098e06ff */
[----:B-1----:R1:W2:Y:S01]  /*14b0*/  ATOMG.E.EXCH.STRONG.GPU PT, RZ, [R2], R5 ;  /* 0x0000000502ff73a8 */ /* 0x0022a200041ee100 */
[----:B------:R-:W-:-:S04]  /*14c0*/  DEPBAR {5,4,3,2,1,0} ;  /* 0x0000003f0000791a */ /* 0x000fc80000000000 */
[----:B------:R1:W-:Y:S01]  /*14d0*/  UTMACCTL.IV [UR32] ;  /* 0x00000000200079b9 */ /* 0x0003e20008000000 */
[----:B------:R-:W-:Y:S01]  /*14e0*/  NOP ;  /* 0x0000000000007918 */ /* 0x000fe20000000000 */
.L_x_46:
[----:B------:R-:W-:Y:S05]  /*14f0*/  @P0 BRA `(.L_x_47) ;  /* 0x00000000000c0947 */ /* 0x000fea0003800000 */
[----:B------:R0:W-:Y:S01]  /*1500*/  UTMACMDFLUSH ;  /* 0x00000000000079b7 */ /* 0x0001e20000000000 */
[----:B------:R-:W-:Y:S05]  /*1510*/  @P0 BRA `(.L_x_47) ;  /* 0x0000000000040947 */ /* 0x000fea0003800000 */
[----:B------:R-:W-:-:S04]  /*1520*/  DEPBAR.LE SB0, 0x0 ;  /* 0x000080000000791a */ /* 0x000fc80000000000 */
.L_x_47:
[----:B------:R-:W-:Y:S05]  /*1530*/  WARPSYNC.ALL ;  /* 0x0000000000007948 */ /* 0x000fea0003800000 */
[----:B--2---:R-:W-:Y:S01]  /*1540*/  BAR.SYNC.DEFER_BLOCKING 0x0 ;  /* 0x0000000000007b1d */ /* 0x004fe20000010000 */
[----:B------:R-:W-:Y:S01]  /*1550*/  USHF.L.U32 UR15, UR29, 0x7, URZ ;  /* 0x000000071d0f7899 */ /* 0x000fe2000800063f */
[----:B------:R-:W-:Y:S01]  /*1560*/  IMAD.MOV.U32 R67, RZ, RZ, RZ ;  /* 0x000000ffff437224 */ /* 0x000fe200078e00ff */
[----:B------:R-:W-:Y:S01]  /*1570*/  USHF.L.U32 UR19, UR34, 0x7, URZ ;  /* 0x0000000722137899 */ /* 0x000fe2000800063f */
[----:B------:R-:W-:Y:S02]  /*1580*/  CS2R R68, SRZ ;  /* 0x0000000000447805 */ /* 0x000fe4000001ff00 */
[----:B------:R-:W-:Y:S01]  /*1590*/  CS2R R70, SRZ ;  /* 0x0000000000467805 */ /* 0x000fe2000001ff00 */
[----:B------:R-:W-:Y:S01]  /*15a0*/  VOTEU.ALL UP0, P2 ;  /* 0x00000000003f7886 */ /* 0x000fe20001000000 */
[----:B------:R-:W-:Y:S01]  /*15b0*/  UMOV UR6, 0x1 ;  /* 0x0000000100067882 */ /* 0x000fe20000000000 */
[----:B------:R-:W-:Y:S01]  /*15c0*/  VOTEU.ALL UP1, P2 ;  /* 0x00000000003f7886 */ /* 0x000fe20001020000 */
[----:B------:R-:W-:Y:S01]  /*15d0*/  VOTEU.ALL UP2, P2 ;  /* 0x00000000003f7886 */ /* 0x000fe20001040000 */
[----:B------:R-:W-:Y:S01]  /*15e0*/  VOTEU.ALL UP3, P2 ;  /* 0x00000000003f7886 */ /* 0x000fe20001060000 */
[----:B------:R-:W-:-:S04]  /*15f0*/  @!UP0 UIADD3 UR8, -UR6, 0x100000, URZ ;  /* 0x0010000006088890 */ /* 0x000fc8000fffe13f */
[----:B------:R-:W-:Y:S02]  /*1600*/  @!UP0 USHF.L.U32 UR9, UR8, 0xb, URZ ;  /* 0x0000000b08098899 */ /* 0x000fe4000800063f */
[----:B------:R-:W-:Y:S01]  /*1610*/  @!UP0 USHF.L.U32 UR8, UR8, 0x1, URZ ;  /* 0x0000000108088899 */ /* 0x000fe2000800063f */
[----:B------:R-:W-:Y:S01]  /*1620*/  CS2R R72, SRZ ;  /* 0x0000000000487805 */ /* 0x000fe2000001ff00 */
        /* <DEDUP_REMOVED lines=12> */
[----:B------:R-:W-:Y:S01]  /*16f0*/  VOTEU.ALL UP0, P2 ;  /* 0x00000000003f7886 */ /* 0x000fe20001000000 */
[----:B------:R-:W-:Y:S02]  /*1700*/  CS2R R80, SRZ ;  /* 0x0000000000507805 */ /* 0x000fe4000001ff00 */
[----:B------:R-:W-:Y:S02]  /*1710*/  CS2R R82, SRZ ;  /* 0x0000000000527805 */ /* 0x000fe4000001ff00 */
[----:B------:R-:W-:Y:S02]  /*1720*/  CS2R R84, SRZ ;  /* 0x0000000000547805 */ /* 0x000fe4000001ff00 */
[----:B------:R-:W-:Y:S01]  /*1730*/  CS2R R86, SRZ ;  /* 0x0000000000567805 */ /* 0x000fe2000001ff00 */
[----:B------:R-:W2:Y:S02]  /*1740*/  FENCE.VIEW.ASYNC.S ;  /* 0x00000000000073c6 */ /* 0x000ea40000000000 */
[----:B--2---:R2:W4:Y:S02]  /*1750*/  @!UP0 SYNCS.EXCH.64 URZ, [UR20+0x10000], UR8 ;  /* 0x01000008143f85b2 */ /* 0x0045240008000100 */
[----:B----4-:R-:W-:Y:S06]  /*1760*/  BAR.SYNC.DEFER_BLOCKING 0x0 ;  /* 0x0000000000007b1d */ /* 0x010fec0000010000 */
[----:B------:R2:W4:Y:S02]  /*1770*/  @!UP1 SYNCS.EXCH.64 URZ, [UR20+0x10008], UR10 ;  /* 0x0100080a143f95b2 */ /* 0x0005240008000100 */
[----:B----4-:R-:W-:Y:S06]  /*1780*/  BAR.SYNC.DEFER_BLOCKING 0x0 ;  /* 0x0000000000007b1d */ /* 0x010fec0000010000 */
[----:B------:R2:W4:Y:S02]  /*1790*/  @!UP2 SYNCS.EXCH.64 URZ, [UR20+0x10010], UR12 ;  /* 0x0100100c143fa5b2 */ /* 0x0005240008000100 */
[----:B----4-:R-:W-:Y:S06]  /*17a0*/  BAR.SYNC.DEFER_BLOCKING 0x0 ;  /* 0x0000000000007b1d */ /* 0x010fec0000010000 */
[----:B------:R2:W4:Y:S01]  /*17b0*/  @!UP3 SYNCS.EXCH.64 URZ, [UR20+0x10018], UR6 ;  /* 0x01001806143fb5b2 */ /* 0x0005220008000100 */
[----:B------:R-:W-:Y:S05]  /*17c0*/  @!P1 BRA `(.L_x_48) ;  /* 0x0000000800089947 */ /* 0x000fea0003800000 */
        /* <DEDUP_REMOVED lines=63> */
[----:B------:R-:W-:Y:S01]  /*1bc0*/  CS2R R86, SRZ ;  /* 0x0000000000567805 */ /* 0x000fe2000001ff00 */
[----:B------:R-:W-:Y:S01]  /*1bd0*/  UMOV UR5, URZ ;  /* 0x0000003f00057c82 */ /* 0x000fe20008000000 */
[----:B------:R-:W-:-:S05]  /*1be0*/  UMOV UR14, URZ ;  /* 0x0000003f000e7c82 */ /* 0x000fca0008000000 */
.L_x_50:
[----:B----4-:R-:W-:Y:S01]  /*1bf0*/  BAR.SYNC.DEFER_BLOCKING 0x0 ;  /* 0x0000000000007b1d */ /* 0x010fe20000010000 */
[----:B------:R-:W-:Y:S01]  /*1c00*/  ULEA UR22, UR5, UR20, 0x3 ;  /* 0x0000001405167291 */ /* 0x000fe2000f8e183f */
[----:B-1----:R-:W-:Y:S01]  /*1c10*/  @!P2 IMAD.MOV.U32 R3, RZ, RZ, 0x4000 ;  /* 0x00004000ff03a424 */ /* 0x002fe200078e00ff */
[----:B------:R-:W-:Y:S01]  /*1c20*/  ELECT P0, URZ, PT ;  /* 0x00000000003f782f */ /* 0x000fe20003800000 */
[----:B-----5:R-:W-:Y:S01]  /*1c30*/  IMAD.U32 R2, RZ, RZ, UR4 ;  /* 0x00000004ff027e24 */ /* 0x020fe2000f8e00ff */
[----:B--2---:R-:W-:Y:S02]  /*1c40*/  ULEA UR12, UR5, UR20, 0xd ;  /* 0x00000014050c7291 */ /* 0x004fe4000f8e683f */
[C---:B------:R-:W-:Y:S02]  /*1c50*/  ISETP.LT.U32.AND P0, PT, R7.reuse, 0x20, P0 ;  /* 0x000000200700780c */ /* 0x040fe40000701070 */
[----:B------:R-:W-:Y:S02]  /*1c60*/  ELECT P1, URZ, PT ;  /* 0x00000000003f782f */ /* 0x000fe40003820000 */
[----:B------:R-:W-:Y:S01]  /*1c70*/  SHF.L.U32 R2, R2, 0x1f, RZ ;  /* 0x0000001f02027819 */ /* 0x000fe200000006ff */
[----:B------:R-:W-:Y:S01]  /*1c80*/  UIADD3 UR16, UR12, 0x8000, URZ ;  /* 0x000080000c107890 */ /* 0x000fe2000fffe03f */
[----:B------:R-:W-:Y:S01]  /*1c90*/  ISETP.LT.U32.AND P1, PT, R7, 0x20, P1 ;  /* 0x000000200700780c */ /* 0x000fe20000f21070 */
[----:B------:R-:W-:Y:S01]  /*1ca0*/  UMOV UR18, UR14 ;  /* 0x0000000e00127c82 */ /* 0x000fe20008000000 */
[----:B------:R-:W-:-:S02]  /*1cb0*/  USHF.R.U32.HI UR21, URZ, 0x4, UR12 ;  /* 0x000000043f157899 */ /* 0x000fc4000801160c */
[----:B------:R-:W-:Y:S02]  /*1cc0*/  USHF.R.U32.HI UR10, URZ, 0x4, UR16 ;  /* 0x000000043f0a7899 */ /* 0x000fe40008011610 */
[----:B------:R-:W-:Y:S01]  /*1cd0*/  USGXT.U32 UR21, UR21, 0xe ;  /* 0x0000000e1515789a */ /* 0x000fe20008000000 */
[----:B------:R-:W-:Y:S01]  /*1ce0*/  VOTEU.ANY UP0, P0 ;  /* 0x00000000003f7886 */ /* 0x000fe20000000100 */
[----:B------:R-:W-:Y:S01]  /*1cf0*/  VOTEU.ANY UP2, P0 ;  /* 0x00000000003f7886 */ /* 0x000fe20000040100 */
[----:B------:R-:W-:Y:S01]  /*1d00*/  USGXT.U32 UR10, UR10, 0xe ;  /* 0x0000000e0a0a789a */ /* 0x000fe20008000000 */
[----:B------:R1:W-:Y:S01]  /*1d10*/  @!P2 SYNCS.ARRIVE.TRANS64 RZ, [UR22+0x10000], R3 ;  /* 0x01000003ffffa9a7 */ /* 0x0003e20008000016 */
[----:B------:R2:W-:Y:S06]  /*1d20*/  MEMBAR.ALL.CTA ;  /* 0x0000000000007992 */ /* 0x0005ec0000008000 */
[----:B--2---:R-:W2:Y:S01]  /*1d30*/  FENCE.VIEW.ASYNC.S ;  /* 0x00000000000073c6 */ /* 0x004ea20000000000 */
[----:B------:R-:W-:Y:S01]  /*1d40*/  @UP0 UIADD3 UR13, UR22, 0x10000, URZ ;  /* 0x00010000160d0890 */ /* 0x000fe2000fffe03f */
[----:B------:R-:W-:Y:S01]  /*1d50*/  @UP0 UMOV UR6, UR28 ;  /* 0x0000001c00060c82 */ /* 0x000fe20008000000 */
[----:B------:R-:W-:Y:S01]  /*1d60*/  @UP0 UMOV UR7, UR23 ;  /* 0x0000001700070c82 */ /* 0x000fe20008000000 */
[----:B--2---:R-:W-:Y:S01]  /*1d70*/  VOTEU.ANY UP1, P1 ;  /* 0x00000000003f7886 */ /* 0x004fe20000820100 */
[----:B------:R-:W-:Y:S01]  /*1d80*/  VOTEU.ANY UP3, P1 ;  /* 0x00000000003f7886 */ /* 0x000fe20000860100 */
[----:B------:R-:W-:Y:S01]  /*1d90*/  UMOV UR8, UR21 ;  /* 0x0000001500087c82 */ /* 0x000fe20008000000 */
[----:B------:R-:W-:Y:S01]  /*1da0*/  UMOV UR9, 0x80000020 ;  /* 0x8000002000097882 */ /* 0x000fe20000000000 */
[----:B------:R-:W-:Y:S01]  /*1db0*/  UMOV UR11, 0x80000020 ;  /* 0x80000020000b7882 */ /* 0x000fe20000000000 */
[----:B------:R-:W-:Y:S01]  /*1dc0*/  @UP1 UIADD3 UR17, UR22, 0x10000, URZ ;  /* 0x0001000016111890 */ /* 0x000fe2000fffe03f */
[----:B------:R-:W-:Y:S01]  /*1dd0*/  @UP1 UMOV UR24, UR30 ;  /* 0x0000001e00181c82 */ /* 0x000fe20008000000 */
[----:B------:R-:W-:Y:S01]  /*1de0*/  @UP1 UMOV UR25, UR31 ;  /* 0x0000001f00191c82 */ /* 0x000fe20008000000 */
[----:B------:R-:W-:Y:S06]  /*1df0*/  BAR.SYNC.DEFER_BLOCKING 0x0 ;  /* 0x0000000000007b1d */ /* 0x000fec0000010000 */
[----:B------:R1:W-:Y:S02]  /*1e00*/  @UP2 UTMALDG.2D [UR12], [UR6] ;  /* 0x0000000c060025b4 */ /* 0x0003e40008008000 */
[----:B------:R-:W-:Y:S06]  /*1e10*/  BAR.SYNC.DEFER_BLOCKING 0x0 ;  /* 0x0000000000007b1d */ /* 0x000fec0000010000 */
[----:B------:R1:W-:Y:S02]  /*1e20*/  @UP3 UTMALDG.2D [UR16], [UR24] ;  /* 0x00000010180035b4 */ /* 0x0003e40008008000 */
[----:B------:R-:W-:Y:S06]  /*1e30*/  BAR.SYNC.DEFER_BLOCKING 0x0 ;  /* 0x0000000000007b1d */ /* 0x000fec0000010000 */
[----:B------:R-:W2:Y:S02]  /*1e40*/  SYNCS.PHASECHK.TRANS64.TRYWAIT P0, [UR22+0x10000], R2 ;  /* 0x01000002ff0075a7 */ /* 0x000ea40008000156 */
[----:B-12---:R-:W-:Y:S05]  /*1e50*/  @!P0 BRA `(.L_x_49) ;  /* 0x0000000c00048947 */ /* 0x006fea0003800000 */
.L_x_51:
[----:B------:R-:W-:Y:S02]  /*1e60*/  WARPGROUP.DEPBAR.LE gsb0, 0x0 ;  /* 0x00008000000079c5 */ /* 0x000fe40000010000 */
[----:B------:R-:W-:Y:S01]  /*1e70*/  WARPGROUP.ARRIVE ;  /* 0x00000000000079c5 */ /* 0x000fe20000000000 */
[----:B------:R-:W-:Y:S01]  /*1e80*/  UIADD3 UR24, UP0, UR21, 0x2, URZ ;  /* 0x0000000215187890 */ /* 0x000fe2000ff1e03f */
[----:B------:R-:W1:Y:S01]  /*1e90*/  LDC R2, c[0x0][0x230] ;  /* 0x00008c00ff027b82 */ /* 0x000e620000000800 */
[----:B------:R-:W-:Y:S01]  /*1ea0*/  UMOV UR26, 0xfffffffe ;  /* 0xfffffffe001a7882 */ /* 0x000fe20000000000 */
[----:B------:R-:W-:Y:S01]  /*1eb0*/  UMOV UR27, 0x7fffffdf ;  /* 0x7fffffdf001b7882 */ /* 0x000fe20000000000 */
[----:B------:R-:W-:Y:S01]  /*1ec0*/  UMOV UR6, UR10 ;  /* 0x0000000a00067c82 */ /* 0x000fe20008000000 */
[----:B------:R-:W-:Y:S01]  /*1ed0*/  QGMMA.64x128x32.F32.E4M3.E4M3 R88, gdesc[UR8], R88 ;  /* 0x01e00000085879f3 */ /* 0x000fe20008700858 */
[----:B------:R-:W-:Y:S01]  /*1ee0*/  UMOV UR8, URZ ;  /* 0x0000003f00087c82 */ /* 0x000fe20008000000 */
[----:B------:R-:W-:Y:S01]  /*1ef0*/  UMOV UR7, URZ ;  /* 0x0000003f00077c82 */ /* 0x000fe20008000000 */
[----:B------:R-:W-:-:S02]  /*1f00*/  UIADD3.X UR25, UR8, -0x7fffffe0, URZ, UP0, !UPT ;  /* 0x8000002008197890 */ /* 0x000fc400087fe43f */
[----:B------:R-:W-:Y:S02]  /*1f10*/  UIADD3.64 UR26, UR6, -UR26, URZ ;  /* 0x8000001a061a7297 */ /* 0x000fe4000fffe03f */
[----:B------:R-:W-:Y:S02]  /*1f20*/  UIADD3.64 UR8, UR24, 0xfe, URZ ;  /* 0x000000fe18087897 */ /* 0x000fe4000fffe03f */
[----:B------:R-:W-:Y:S02]  /*1f30*/  UIADD3 UR14, UR14, 0x40, URZ ;  /* 0x000000400e0e7890 */ /* 0x000fe4000fffe03f */
[----:B------:R-:W-:-:S04]  /*1f40*/  UIADD3 UR5, UR5, 0x1, URZ ;  /* 0x0000000105057890 */ /* 0x000fc8000fffe03f */
[----:B------:R-:W-:-:S04]  /*1f50*/  UISETP.NE.U32.AND UP0, UPT, UR5, 0x4, UPT ;  /* 0x000000040500788c */ /* 0x000fc8000bf05070 */
[----:B------:R-:W-:Y:S01]  /*1f60*/  USEL UR6, URZ, 0x1, UP0 ;  /* 0x000000013f067887 */ /* 0x000fe20008000000 */
[----:B-1----:R-:W-:Y:S01]  /*1f70*/  ISETP.LE.AND P0, PT, R2, UR14, PT ;  /* 0x0000000e02007c0c */ /* 0x002fe2000bf03270 */
[----:B------:R-:W-:Y:S02]  /*1f80*/  USEL UR5, UR5, URZ, UP0 ;  /* 0x0000003f05057287 */ /* 0x000fe40008000000 */
[----:B------:R-:W-:Y:S01]  /*1f90*/  ULOP3.LUT UR4, UR4, UR6, URZ, 0x3c, !UPT ;  /* 0x0000000604047292 */ /* 0x000fe2000f8e3c3f */
[----:B------:R-:W-:Y:S01]  /*1fa0*/  QGMMA.64x128x32.F32.E4M3.E4M3 R88, gdesc[UR24], R88 ;  /* 0x01e00000185879f3 */ /* 0x000fe20008700858 */
[----:B------:R-:W-:-:S11]  /*1fb0*/  UIADD3.64 UR24, UR24, 0x100, URZ ;  /* 0x0000010018187897 */ /* 0x000fd6000fffe03f */
[----:B------:R-:W-:-:S12]  /*1fc0*/  QGMMA.64x128x32.F32.E4M3.E4M3 R24, gdesc[UR8], R24 ;  /* 0x01e00000081879f3 */ /* 0x000fd80008700818 */
[----:B------:R-:W-:Y:S01]  /*1fd0*/  QGMMA.64x128x32.F32.E4M3.E4M3 R24, gdesc[UR24], R24, gsb0 ;  /* 0x01e00000181879f3 */ /* 0x000fe20008000818 */
[----:B------:R-:W-:Y:S05]  /*1fe0*/  @!P0 BRA `(.L_x_50) ;  /* 0xfffffffc00008947 */ /* 0x000fea000383ffff */
.L_x_48:
[----:B------:R-:W-:Y:S02]  /*1ff0*/  WARPGROUP.DEPBAR.LE gsb0, 0x0 ;  /* 0x00008000000079c5 */ /* 0x000fe40000010000 */
[----:B----4-:R-:W-:Y:S01]  /*2000*/  BAR.SYNC.DEFER_BLOCKING 0x0 ;  /* 0x0000000000007b1d */ /* 0x010fe20000010000 */
[C---:B-1---5:R-:W-:Y:S01]  /*2010*/  IMAD.SHL.U32 R2, R0.reuse, 0x40, RZ ;  /* 0x0000004000027824 */ /* 0x062fe200078e00ff */
[C---:B------:R-:W-:Y:S01]  /*2020*/  LOP3.LUT R3, R0.reuse, 0x1c, RZ, 0xc0, !PT ;  /* 0x0000001c00037812 */ /* 0x040fe200078ec0ff */
[----:B---3--:R-:W-:Y:S01]  /*2030*/  IMAD.SHL.U32 R4, R0, 0x2, RZ ;  /* 0x0000000200047824 */ /* 0x008fe200078e00ff */
[----:B------:R-:W-:Y:S02]  /*2040*/  ELECT P0, URZ, PT ;  /* 0x00000000003f782f */ /* 0x000fe40003800000 */
[----:B------:R-:W-:Y:S01]  /*2050*/  F2FP.SATFINITE.E4M3.F32.PACK_AB_MERGE_C R88, R89, R88, RZ ;  /* 0x000000585958723e */ /* 0x000fe200048070ff */
[----:B------:R-:W-:Y:S01]  /*2060*/  UMOV UR21, UR19 ;  /* 0x0000001300157c82 */ /* 0x000fe20008000000 */
[----:B------:R-:W-:Y:S01]  /*2070*/  LOP3.LUT R2, R2, 0x1800, RZ, 0xc0, !PT ;  /* 0x0000180002027812 */ /* 0x000fe200078ec0ff */
[----:B------:R-:W-:Y:S01]  /*2080*/  UMOV UR22, UR15 ;  /* 0x0000000f00167c82 */ /* 0x000fe20008000000 */
[----:B------:R-:W-:-:S02]  /*2090*/  LOP3.LUT R4, R4, 0x6, RZ, 0xc0, !PT ;  /* 0x0000000604047812 */ /* 0x000fc400078ec0ff */
[----:B------:R-:W-:Y:S01]  /*20a0*/  F2FP.SATFINITE.E4M3.F32.PACK_AB_MERGE_C R90, R91, R90, RZ ;  /* 0x0000005a5b5a723e */ /* 0x000fe200048070ff */
[----:B------:R-:W-:Y:S01]  /*20b0*/  IMAD R2, R3, 0x20, R2 ;  /* 0x0000002003027824 */ /* 0x000fe200078e0202 */
[----:B------:R-:W-:Y:S01]  /*20c0*/  F2FP.SATFINITE.E4M3.F32.PACK_AB_MERGE_C R92, R93, R92, RZ ;  /* 0x0000005c5d5c723e */ /* 0x000fe200048070ff */
[----:B------:R-:W-:Y:S01]  /*20d0*/  IMAD R3, R3, 0x4, R4 ;  /* 0x0000000403037824 */ /* 0x000fe200078e0204 */
[----:B------:R-:W-:Y:S02]  /*20e0*/  F2FP.SATFINITE.E4M3.F32.PACK_AB_MERGE_C R94, R95, R94, RZ ;  /* 0x0000005e5f5e723e */ /* 0x000fe400048070ff */
[----:B------:R-:W-:Y:S01]  /*20f0*/  F2FP.SATFINITE.E4M3.F32.PACK_AB_MERGE_C R24, R25, R24, RZ ;  /* 0x000000181918723e */ /* 0x000fe200048070ff */
[----:B------:R-:W-:Y:S01]  /*2100*/  IMAD.IADD R3, R2, 0x1, R3 ;  /* 0x0000000102037824 */ /* 0x000fe200078e0203 */
[----:B------:R-:W-:Y:S02]  /*2110*/  F2FP.SATFINITE.E4M3.F32.PACK_AB_MERGE_C R26, R27, R26, RZ ;  /* 0x0000001a1b1a723e */ /* 0x000fe400048070ff */
[----:B------:R-:W-:-:S02]  /*2120*/  F2FP.SATFINITE.E4M3.F32.PACK_AB_MERGE_C R28, R29, R28, RZ ;  /* 0x0000001c1d1c723e */ /* 0x000fc400048070ff */
[----:B------:R-:W-:Y:S01]  /*2130*/  F2FP.SATFINITE.E4M3.F32.PACK_AB_MERGE_C R30, R31, R30, RZ ;  /* 0x0000001e1f1e723e */ /* 0x000fe200048070ff */
[----:B------:R-:W1:Y:S02]  /*2140*/  @!P2 SYNCS.CCTL.IV [UR20+0x10000] ;  /* 0x01000000ff00a9b1 */ /* 0x000e640008000014 */
[----:B-1----:R-:W-:Y:S01]  /*2150*/  BAR.SYNC.DEFER_BLOCKING 0x0 ;  /* 0x0000000000007b1d */ /* 0x002fe20000010000 */
[----:B------:R-:W-:Y:S02]  /*2160*/  F2FP.SATFINITE.E4M3.F32.PACK_AB_MERGE_C R96, R97, R96, RZ ;  /* 0x000000606160723e */ /* 0x000fe400048070ff */
[----:B------:R-:W-:Y:S02]  /*2170*/  F2FP.SATFINITE.E4M3.F32.PACK_AB_MERGE_C R98, R99, R98, RZ ;  /* 0x000000626362723e */ /* 0x000fe400048070ff */
[----:B------:R-:W-:Y:S02]  /*2180*/  F2FP.SATFINITE.E4M3.F32.PACK_AB_MERGE_C R100, R101, R100, RZ ;  /* 0x000000646564723e */ /* 0x000fe400048070ff */
[----:B------:R-:W-:-:S02]  /*2190*/  F2FP.SATFINITE.E4M3.F32.PACK_AB_MERGE_C R102, R103, R102, RZ ;  /* 0x000000666766723e */ /* 0x000fc400048070ff */
[----:B------:R-:W-:Y:S02]  /*21a0*/  F2FP.SATFINITE.E4M3.F32.PACK_AB_MERGE_C R32, R33, R32, RZ ;  /* 0x000000202120723e */ /* 0x000fe400048070ff */
[----:B------:R-:W-:Y:S02]  /*21b0*/  F2FP.SATFINITE.E4M3.F32.PACK_AB_MERGE_C R34, R35, R34, RZ ;  /* 0x000000222322723e */ /* 0x000fe400048070ff */
[----:B------:R-:W-:Y:S02]  /*21c0*/  F2FP.SATFINITE.E4M3.F32.PACK_AB_MERGE_C R36, R37, R36, RZ ;  /* 0x000000242524723e */ /* 0x000fe400048070ff */
[----:B------:R-:W-:Y:S02]  /*21d0*/  F2FP.SATFINITE.E4M3.F32.PACK_AB_MERGE_C R38, R39, R38, RZ ;  /* 0x000000262726723e */ /* 0x000fe400048070ff */
[----:B------:R-:W-:Y:S02]  /*21e0*/  ISETP.LT.U32.AND P0, PT, R7, 0x20, P0 ;  /* 0x000000200700780c */ /* 0x000fe40000701070 */
[----:B------:R-:W-:-:S02]  /*21f0*/  LOP3.LUT R5, R3, 0x10, RZ, 0x3c, !PT ;  /* 0x0000001003057812 */ /* 0x000fc400078e3cff */
[----:B------:R-:W-:Y:S02]  /*2200*/  F2FP.SATFINITE.E4M3.F32.PACK_AB_MERGE_C R104, R105, R104, RZ ;  /* 0x000000686968723e */ /* 0x000fe400048070ff */
[----:B------:R-:W-:Y:S01]  /*2210*/  F2FP.SATFINITE.E4M3.F32.PACK_AB_MERGE_C R106, R107, R106, RZ ;  /* 0x0000006a6b6a723e */ /* 0x000fe200048070ff */
[----:B------:R-:W1:Y:S02]  /*2220*/  @!P2 SYNCS.CCTL.IV [UR20+0x10008] ;  /* 0x01000800ff00a9b1 */ /* 0x000e640008000014 */
[----:B-1----:R-:W-:Y:S01]  /*2230*/  BAR.SYNC.DEFER_BLOCKING 0x0 ;  /* 0x0000000000007b1d */ /* 0x002fe20000010000 */
[----:B------:R-:W-:Y:S02]  /*2240*/  F2FP.SATFINITE.E4M3.F32.PACK_AB_MERGE_C R108, R109, R108, RZ ;  /* 0x0000006c6d6c723e */ /* 0x000fe400048070ff */
[----:B------:R-:W-:Y:S02]  /*2250*/  F2FP.SATFINITE.E4M3.F32.PACK_AB_MERGE_C R110, R111, R110, RZ ;  /* 0x0000006e6f6e723e */ /* 0x000fe400048070ff */
[----:B------:R-:W-:Y:S01]  /*2260*/  F2FP.SATFINITE.E4M3.F32.PACK_AB_MERGE_C R40, R41, R40, RZ ;  /* 0x000000282928723e */ /* 0x000fe200048070ff */
[----:B------:R-:W-:Y:S01]  /*2270*/  VOTEU.ANY UP0, P0 ;  /* 0x00000000003f7886 */ /* 0x000fe20000000100 */
[----:B------:R-:W-:Y:S01]  /*2280*/  F2FP.SATFINITE.E4M3.F32.PACK_AB_MERGE_C R42, R43, R42, RZ ;  /* 0x0000002a2b2a723e */ /* 0x000fe200048070ff */
[----:B------:R-:W-:Y:S01]  /*2290*/  VOTEU.ANY UP1, P0 ;  /* 0x00000000003f7886 */ /* 0x000fe20000020100 */
[----:B------:R-:W-:-:S02]  /*22a0*/  F2FP.SATFINITE.E4M3.F32.PACK_AB_MERGE_C R44, R45, R44, RZ ;  /* 0x0000002c2d2c723e */ /* 0x000fc400048070ff */
[----:B------:R-:W-:Y:S01]  /*22b0*/  F2FP.SATFINITE.E4M3.F32.PACK_AB_MERGE_C R46, R47, R46, RZ ;  /* 0x0000002e2f2e723e */ /* 0x000fe200048070ff */
[----:B--2---:R-:W-:Y:S01]  /*22c0*/  @UP0 UMOV UR6, UR32 ;  /* 0x0000002000060c82 */ /* 0x004fe20008000000 */
[----:B------:R-:W-:Y:S01]  /*22d0*/  LOP3.LUT R7, R3, 0x20, RZ, 0x3c, !PT ;  /* 0x0000002003077812 */ /* 0x000fe200078e3cff */
[----:B------:R-:W-:Y:S01]  /*22e0*/  @UP0 UMOV UR7, UR33 ;  /* 0x0000002100070c82 */ /* 0x000fe20008000000 */
[----:B------:R-:W-:Y:S02]  /*22f0*/  F2FP.SATFINITE.E4M3.F32.PACK_AB_MERGE_C R112, R113, R112, RZ ;  /* 0x000000707170723e */ /* 0x000fe400048070ff */
[----:B------:R-:W-:Y:S02]  /*2300*/  F2FP.SATFINITE.E4M3.F32.PACK_AB_MERGE_C R114, R115, R114, RZ ;  /* 0x000000727372723e */ /* 0x000fe400048070ff */
        /* <DEDUP_REMOVED lines=8> */
[----:B------:R-:W-:-:S02]  /*2390*/  LOP3.LUT R9, R3, 0x30, RZ, 0x3c, !PT ;  /* 0x0000003003097812 */ /* 0x000fc400078e3cff */
[----:B------:R-:W-:Y:S02]  /*23a0*/  F2FP.SATFINITE.E4M3.F32.PACK_AB_MERGE_C R120, R121, R120, RZ ;  /* 0x000000787978723e */ /* 0x000fe400048070ff */
[----:B------:R-:W-:Y:S02]  /*23b0*/  F2FP.SATFINITE.E4M3.F32.PACK_AB_MERGE_C R122, R123, R122, RZ ;  /* 0x0000007a7b7a723e */ /* 0x000fe400048070ff */
[----:B------:R-:W-:Y:S02]  /*23c0*/  F2FP.SATFINITE.E4M3.F32.PACK_AB_MERGE_C R124, R125, R124, RZ ;  /* 0x0000007c7d7c723e */ /* 0x000fe400048070ff */
[----:B------:R-:W-:Y:S02]  /*23d0*/  F2FP.SATFINITE.E4M3.F32.PACK_AB_MERGE_C R126, R127, R126, RZ ;  /* 0x0000007e7f7e723e */ /* 0x000fe400048070ff */
[----:B------:R-:W-:Y:S02]  /*23e0*/  F2FP.SATFINITE.E4M3.F32.PACK_AB_MERGE_C R56, R57, R56, RZ ;  /* 0x000000383938723e */ /* 0x000fe400048070ff */
[----:B------:R-:W-:-:S02]  /*23f0*/  F2FP.SATFINITE.E4M3.F32.PACK_AB_MERGE_C R58, R59, R58, RZ ;  /* 0x0000003a3b3a723e */ /* 0x000fc400048070ff */
[----:B------:R-:W-:Y:S02]  /*2400*/  F2FP.SATFINITE.E4M3.F32.PACK_AB_MERGE_C R60, R61, R60, RZ ;  /* 0x0000003c3d3c723e */ /* 0x000fe400048070ff */
[----:B------:R-:W-:Y:S01]  /*2410*/  F2FP.SATFINITE.E4M3.F32.PACK_AB_MERGE_C R62, R63, R62, RZ ;  /* 0x0000003e3f3e723e */ /* 0x000fe200048070ff */
[----:B------:R-:W1:Y:S02]  /*2420*/  @!P2 SYNCS.CCTL.IV [UR20+0x10018] ;  /* 0x01001800ff00a9b1 */ /* 0x000e640008000014 */
[----:B-1----:R-:W-:Y:S01]  /*2430*/  STS.U16 [R3+UR20], R88 ;  /* 0x0000005803007988 */ /* 0x002fe20008000414 */
[----:B------:R-:W-:Y:S02]  /*2440*/  F2FP.SATFINITE.E4M3.F32.PACK_AB_MERGE_C R128, R129, R128, RZ ;  /* 0x000000808180723e */ /* 0x000fe400048070ff */
[----:B------:R-:W-:Y:S01]  /*2450*/  F2FP.SATFINITE.E4M3.F32.PACK_AB_MERGE_C R130, R131, R130, RZ ;  /* 0x000000828382723e */ /* 0x000fe200048070ff */
[----:B------:R-:W-:Y:S01]  /*2460*/  STS.U16 [R3+UR20+0x400], R90 ;  /* 0x0004005a03007988 */ /* 0x000fe20008000414 */
[----:B------:R-:W-:-:S02]  /*2470*/  F2FP.SATFINITE.E4M3.F32.PACK_AB_MERGE_C R132, R133, R132, RZ ;  /* 0x000000848584723e */ /* 0x000fc400048070ff */
[----:B------:R-:W-:Y:S01]  /*2480*/  F2FP.SATFINITE.E4M3.F32.PACK_AB_MERGE_C R134, R135, R134, RZ ;  /* 0x000000868786723e */ /* 0x000fe200048070ff */
[----:B------:R-:W-:Y:S01]  /*2490*/  STS.U16 [R3+UR20+0x8], R92 ;  /* 0x0000085c03007988 */ /* 0x000fe20008000414 */
[----:B------:R-:W-:Y:S02]  /*24a0*/  F2FP.SATFINITE.E4M3.F32.PACK_AB_MERGE_C R64, R65, R64, RZ ;  /* 0x000000404140723e */ /* 0x000fe400048070ff */
[----:B------:R-:W-:Y:S01]  /*24b0*/  F2FP.SATFINITE.E4M3.F32.PACK_AB_MERGE_C R66, R67, R66, RZ ;  /* 0x000000424342723e */ /* 0x000fe200048070ff */
[----:B------:R-:W-:Y:S01]  /*24c0*/  STS.U16 [R3+UR20+0x408], R94 ;  /* 0x0004085e03007988 */ /* 0x000fe20008000414 */
        /* <DEDUP_REMOVED lines=14> */
[----:B------:R-:W-:Y:S01]  /*25b0*/  STS.U16 [R5+UR20], R96 ;  /* 0x0000006005007988 */ /* 0x000fe20008000414 */
        /* <DEDUP_REMOVED lines=11> */
[----:B------:R-:W-:Y:S04]  /*2670*/  STS.U16 [R5+UR20+0x2000], R32 ;  /* 0x0020002005007988 */ /* 0x000fe80008000414 */
[----:B------:R-:W-:Y:S04]  /*2680*/  STS.U16 [R5+UR20+0x2400], R34 ;  /* 0x0024002205007988 */ /* 0x000fe80008000414 */
[----:B------:R-:W-:Y:S04]  /*2690*/  STS.U16 [R5+UR20+0x2008], R36 ;  /* 0x0020082405007988 */ /* 0x000fe80008000414 */
[----:B------:R1:W-:Y:S04]  /*26a0*/  STS.U16 [R5+UR20+0x2408], R38 ;  /* 0x0024082605007988 */ /* 0x0003e80008000414 */
[----:B------:R-:W-:Y:S04]  /*26b0*/  STS.U16 [R7+UR20], R104 ;  /* 0x0000006807007988 */ /* 0x000fe80008000414 */
[----:B------:R-:W-:Y:S01]  /*26c0*/  STS.U16 [R7+UR20+0x400], R106 ;  /* 0x0004006a07007988 */ /* 0x000fe20008000414 */
[----:B-1----:R-:W-:-:S03]  /*26d0*/  LOP3.LUT R5, R3, 0x40, RZ, 0x3c, !PT ;  /* 0x0000004003057812 */ /* 0x002fc600078e3cff */
[----:B------:R-:W-:Y:S04]  /*26e0*/  STS.U16 [R7+UR20+0x8], R108 ;  /* 0x0000086c07007988 */ /* 0x000fe80008000414 */
[----:B------:R-:W-:Y:S04]  /*26f0*/  STS.U16 [R7+UR20+0x408], R110 ;  /* 0x0004086e07007988 */ /* 0x000fe80008000414 */
        /* <DEDUP_REMOVED lines=15> */
[----:B-1----:R-:W-:-:S02]  /*27f0*/  LOP3.LUT R9, R3, 0x60, RZ, 0x3c, !PT ;  /* 0x0000006003097812 */ /* 0x002fc400078e3cff */
[----:B------:R-:W-:Y:S01]  /*2800*/  LOP3.LUT R3, R3, 0x70, RZ, 0x3c, !PT ;  /* 0x0000007003037812 */ /* 0x000fe200078e3cff */
[----:B------:R-:W-:Y:S04]  /*2810*/  STS.U16 [R5+UR20+0x8], R124 ;  /* 0x0000087c05007988 */ /* 0x000fe80008000414 */
[----:B------:R-:W-:Y:S04]  /*2820*/  STS.U16 [R5+UR20+0x408], R126 ;  /* 0x0004087e05007988 */ /* 0x000fe80008000414 */
[----:B------:R-:W-:Y:S04]  /*2830*/  STS.U16 [R5+UR20+0x2000], R56 ;  /* 0x0020003805007988 */ /* 0x000fe80008000414 */
[----:B------:R-:W-:Y:S04]  /*2840*/  STS.U16 [R5+UR20+0x2400], R58 ;  /* 0x0024003a05007988 */ /* 0x000fe80008000414 */
[----:B------:R-:W-:Y:S04]  /*2850*/  STS.U16 [R5+UR20+0x2008], R60 ;  /* 0x0020083c05007988 */ /* 0x000fe80008000414 */
[----:B------:R-:W-:Y:S04]  /*2860*/  STS.U16 [R5+UR20+0x2408], R62 ;  /* 0x0024083e05007988 */ /* 0x000fe80008000414 */
[----:B------:R-:W-:Y:S04]  /*2870*/  STS.U16 [R7+UR20], R128 ;  /* 0x0000008007007988 */ /* 0x000fe80008000414 */
[----:B------:R-:W-:Y:S04]  /*2880*/  STS.U16 [R7+UR20+0x400], R130 ;  /* 0x0004008207007988 */ /* 0x000fe80008000414 */
        /* <DEDUP_REMOVED lines=21> */
[----:B------:R-:W-:Y:S01]  /*29e0*/  STS.U16 [R3+UR20+0x2408], R86 ;  /* 0x0024085603007988 */ /* 0x000fe20008000414 */
[----:B------:R1:W-:Y:S06]  /*29f0*/  MEMBAR.ALL.CTA ;  /* 0x0000000000007992 */ /* 0x0003ec0000008000 */
[----:B-1----:R-:W1:Y:S02]  /*2a00*/  FENCE.VIEW.ASYNC.S ;  /* 0x00000000000073c6 */ /* 0x002e640000000000 */
[----:B-1----:R-:W-:Y:S06]  /*2a10*/  BAR.SYNC.DEFER_BLOCKING 0x0 ;  /* 0x0000000000007b1d */ /* 0x002fec0000010000 */
[----:B------:R1:W-:Y:S01]  /*2a20*/  @UP1 UTMASTG.2D [UR20], [UR6] ;  /* 0x00000014060013b5 */ /* 0x0003e20008008000 */
[----:B------:R0:W-:Y:S01]  /*2a30*/  UTMACMDFLUSH ;  /* 0x00000000000079b7 */ /* 0x0001e20000000000 */
[----:B------:R-:W-:-:S04]  /*2a40*/  DEPBAR.LE SB0, 0x0 ;  /* 0x000080000000791a */ /* 0x000fc80000000000 */
[----:B------:R-:W-:Y:S06]  /*2a50*/  BAR.SYNC.DEFER_BLOCKING 0x0 ;  /* 0x0000000000007b1d */ /* 0x000fec0000010000 */
[----:B-1----:R-:W-:Y:S05]  /*2a60*/  EXIT ;  /* 0x000000000000794d */ /* 0x002fea0003800000 */
.L_x_49:
[----:B------:R-:W1:Y:S02]  /*2a70*/  SYNCS.PHASECHK.TRANS64.TRYWAIT P0, [UR22+0x10000], R2 ;  /* 0x01000002ff0075a7 */ /* 0x000e640008000156 */
[----:B-1----:R-:W-:Y:S05]  /*2a80*/  @!P0 BRA `(.L_x_49) ;  /* 0xfffffffc00f88947 */ /* 0x002fea000383ffff */
[----:B------:R-:W-:Y:S05]  /*2a90*/  BRA `(.L_x_51) ;  /* 0xfffffff000f07947 */ /* 0x000fea000383ffff */
.L_x_52:
[----:B------:R-:W-:-:S00]  /*2aa0*/  BRA `(.L_x_52) ;  /* 0xfffffffc00fc7947 */ /* 0x000fc0000383ffff */
[----:B------:R-:W-:-:S00]  /*2ab0*/  NOP ;  /* 0x0000000000007918 */ /* 0x000fc00000000000 */
        /* <DEDUP_REMOVED lines=12> */
.L_x_53:


//--------------------- .nv.shared.gluon_wgmma    --------------------------
	.section	.nv.shared.gluon_wgmma,"aw",@nobits
	.sectionflags	@""
	.align	16
	.zero		1024


//--------------------- .nv.shared.reserved.0     --------------------------
	.section	.nv.shared.reserved.0,"aw",@nobits
	.weak		__nv_reservedSMEM_offset_0_alias
	.size		__nv_reservedSMEM_offset_0_alias, 0, 0
	.other		__nv_reservedSMEM_offset_0_alias,@"STO_CUDA_RESERVED_SHARED STV_DEFAULT"
__nv_reservedSMEM_offset_0_alias:
	.zero		0


//--------------------- .nv.constant0.gluon_wgmma --------------------------
	.section	.nv.constant0.gluon_wgmma,"a",@progbits
	.sectionflags	@""
	.align	4
.nv.constant0.gluon_wgmma:
	.zero		608


//--------------------- SYMBOLS --------------------------

	.type		.nv.reservedSmem.offset0,@object
	.size		.nv.reservedSmem.offset0,0x4
